







.version 5.0
.target sm_50
.address_size 64



.visible .entry _Z9getri_1x1IfLi256EEviPPKT_iPKiPPS0_iPii(
.param .u32 _Z9getri_1x1IfLi256EEviPPKT_iPKiPPS0_iPii_param_0,
.param .u64 _Z9getri_1x1IfLi256EEviPPKT_iPKiPPS0_iPii_param_1,
.param .u32 _Z9getri_1x1IfLi256EEviPPKT_iPKiPPS0_iPii_param_2,
.param .u64 _Z9getri_1x1IfLi256EEviPPKT_iPKiPPS0_iPii_param_3,
.param .u64 _Z9getri_1x1IfLi256EEviPPKT_iPKiPPS0_iPii_param_4,
.param .u32 _Z9getri_1x1IfLi256EEviPPKT_iPKiPPS0_iPii_param_5,
.param .u64 _Z9getri_1x1IfLi256EEviPPKT_iPKiPPS0_iPii_param_6,
.param .u32 _Z9getri_1x1IfLi256EEviPPKT_iPKiPPS0_iPii_param_7
)
.maxntid 256, 1, 1
{
.reg .pred %p<4>;
.reg .f32 %f<3>;
.reg .b32 %r<12>;
.reg .b64 %rd<16>;


ld.param.u64 %rd1, [_Z9getri_1x1IfLi256EEviPPKT_iPKiPPS0_iPii_param_1];
ld.param.u64 %rd2, [_Z9getri_1x1IfLi256EEviPPKT_iPKiPPS0_iPii_param_4];
ld.param.u64 %rd3, [_Z9getri_1x1IfLi256EEviPPKT_iPKiPPS0_iPii_param_6];
ld.param.u32 %r3, [_Z9getri_1x1IfLi256EEviPPKT_iPKiPPS0_iPii_param_7];
mov.u32 %r4, %ctaid.y;
mov.u32 %r5, %nctaid.x;
mov.u32 %r6, %ctaid.x;
mad.lo.s32 %r7, %r4, %r5, %r6;
shl.b32 %r1, %r7, 8;
setp.ge.s32	%p1, %r1, %r3;
@%p1 bra BB0_3;

mov.u32 %r8, %tid.x;
add.s32 %r2, %r8, %r1;
setp.ge.s32	%p2, %r2, %r3;
@%p2 bra BB0_3;

cvta.to.global.u64 %rd4, %rd3;
cvta.to.global.u64 %rd5, %rd1;
add.s32 %r9, %r3, -1;
min.s32 %r10, %r2, %r9;
mul.wide.s32 %rd6, %r10, 8;
add.s64 %rd7, %rd5, %rd6;
ld.global.u64 %rd8, [%rd7];
cvta.to.global.u64 %rd9, %rd8;
ld.global.f32 %f1, [%rd9];
cvta.to.global.u64 %rd10, %rd2;
add.s64 %rd11, %rd10, %rd6;
setp.eq.f32	%p3, %f1, 0f00000000;
selp.u32	%r11, 1, 0, %p3;
ld.global.u64 %rd12, [%rd11];
cvta.to.global.u64 %rd13, %rd12;
rcp.rn.f32 %f2, %f1;
st.global.f32 [%rd13], %f2;
mul.wide.s32 %rd14, %r2, 4;
add.s64 %rd15, %rd4, %rd14;
st.global.u32 [%rd15], %r11;

BB0_3:
ret;
}


.visible .entry _Z9getri_1x1IdLi256EEviPPKT_iPKiPPS0_iPii(
.param .u32 _Z9getri_1x1IdLi256EEviPPKT_iPKiPPS0_iPii_param_0,
.param .u64 _Z9getri_1x1IdLi256EEviPPKT_iPKiPPS0_iPii_param_1,
.param .u32 _Z9getri_1x1IdLi256EEviPPKT_iPKiPPS0_iPii_param_2,
.param .u64 _Z9getri_1x1IdLi256EEviPPKT_iPKiPPS0_iPii_param_3,
.param .u64 _Z9getri_1x1IdLi256EEviPPKT_iPKiPPS0_iPii_param_4,
.param .u32 _Z9getri_1x1IdLi256EEviPPKT_iPKiPPS0_iPii_param_5,
.param .u64 _Z9getri_1x1IdLi256EEviPPKT_iPKiPPS0_iPii_param_6,
.param .u32 _Z9getri_1x1IdLi256EEviPPKT_iPKiPPS0_iPii_param_7
)
.maxntid 256, 1, 1
{
.reg .pred %p<4>;
.reg .b32 %r<12>;
.reg .f64 %fd<3>;
.reg .b64 %rd<16>;


ld.param.u64 %rd1, [_Z9getri_1x1IdLi256EEviPPKT_iPKiPPS0_iPii_param_1];
ld.param.u64 %rd2, [_Z9getri_1x1IdLi256EEviPPKT_iPKiPPS0_iPii_param_4];
ld.param.u64 %rd3, [_Z9getri_1x1IdLi256EEviPPKT_iPKiPPS0_iPii_param_6];
ld.param.u32 %r3, [_Z9getri_1x1IdLi256EEviPPKT_iPKiPPS0_iPii_param_7];
mov.u32 %r4, %ctaid.y;
mov.u32 %r5, %nctaid.x;
mov.u32 %r6, %ctaid.x;
mad.lo.s32 %r7, %r4, %r5, %r6;
shl.b32 %r1, %r7, 8;
setp.ge.s32	%p1, %r1, %r3;
@%p1 bra BB1_3;

mov.u32 %r8, %tid.x;
add.s32 %r2, %r8, %r1;
setp.ge.s32	%p2, %r2, %r3;
@%p2 bra BB1_3;

cvta.to.global.u64 %rd4, %rd3;
cvta.to.global.u64 %rd5, %rd1;
add.s32 %r9, %r3, -1;
min.s32 %r10, %r2, %r9;
mul.wide.s32 %rd6, %r10, 8;
add.s64 %rd7, %rd5, %rd6;
ld.global.u64 %rd8, [%rd7];
cvta.to.global.u64 %rd9, %rd8;
ld.global.f64 %fd1, [%rd9];
cvta.to.global.u64 %rd10, %rd2;
add.s64 %rd11, %rd10, %rd6;
setp.eq.f64	%p3, %fd1, 0d0000000000000000;
selp.u32	%r11, 1, 0, %p3;
ld.global.u64 %rd12, [%rd11];
cvta.to.global.u64 %rd13, %rd12;
rcp.rn.f64 %fd2, %fd1;
st.global.f64 [%rd13], %fd2;
mul.wide.s32 %rd14, %r2, 4;
add.s64 %rd15, %rd4, %rd14;
st.global.u32 [%rd15], %r11;

BB1_3:
ret;
}


.visible .entry _Z9getri_1x1I6float2Li256EEviPPKT_iPKiPPS1_iPii(
.param .u32 _Z9getri_1x1I6float2Li256EEviPPKT_iPKiPPS1_iPii_param_0,
.param .u64 _Z9getri_1x1I6float2Li256EEviPPKT_iPKiPPS1_iPii_param_1,
.param .u32 _Z9getri_1x1I6float2Li256EEviPPKT_iPKiPPS1_iPii_param_2,
.param .u64 _Z9getri_1x1I6float2Li256EEviPPKT_iPKiPPS1_iPii_param_3,
.param .u64 _Z9getri_1x1I6float2Li256EEviPPKT_iPKiPPS1_iPii_param_4,
.param .u32 _Z9getri_1x1I6float2Li256EEviPPKT_iPKiPPS1_iPii_param_5,
.param .u64 _Z9getri_1x1I6float2Li256EEviPPKT_iPKiPPS1_iPii_param_6,
.param .u32 _Z9getri_1x1I6float2Li256EEviPPKT_iPKiPPS1_iPii_param_7
)
.maxntid 256, 1, 1
{
.reg .pred %p<6>;
.reg .f32 %f<22>;
.reg .b32 %r<12>;
.reg .b64 %rd<16>;


ld.param.u64 %rd3, [_Z9getri_1x1I6float2Li256EEviPPKT_iPKiPPS1_iPii_param_1];
ld.param.u64 %rd4, [_Z9getri_1x1I6float2Li256EEviPPKT_iPKiPPS1_iPii_param_4];
ld.param.u64 %rd5, [_Z9getri_1x1I6float2Li256EEviPPKT_iPKiPPS1_iPii_param_6];
ld.param.u32 %r3, [_Z9getri_1x1I6float2Li256EEviPPKT_iPKiPPS1_iPii_param_7];
mov.u32 %r4, %ctaid.y;
mov.u32 %r5, %nctaid.x;
mov.u32 %r6, %ctaid.x;
mad.lo.s32 %r7, %r4, %r5, %r6;
shl.b32 %r1, %r7, 8;
setp.ge.s32	%p2, %r1, %r3;
@%p2 bra BB2_3;

cvta.to.global.u64 %rd1, %rd5;
cvta.to.global.u64 %rd6, %rd3;
mov.u32 %r8, %tid.x;
add.s32 %r2, %r8, %r1;
add.s32 %r9, %r3, -1;
min.s32 %r10, %r2, %r9;
mul.wide.s32 %rd7, %r10, 8;
add.s64 %rd8, %rd6, %rd7;
ld.global.u64 %rd9, [%rd8];
cvta.to.global.u64 %rd10, %rd9;
cvta.to.global.u64 %rd11, %rd4;
add.s64 %rd2, %rd11, %rd7;
ld.global.v2.f32 {%f3, %f4}, [%rd10];
abs.f32 %f7, %f3;
abs.f32 %f8, %f4;
add.f32 %f9, %f7, %f8;
rcp.rn.f32 %f10, %f9;
mul.f32 %f11, %f10, 0f00000000;
mul.f32 %f12, %f3, %f10;
mul.f32 %f13, %f4, %f10;
mul.f32 %f14, %f13, %f13;
fma.rn.f32 %f15, %f12, %f12, %f14;
rcp.rn.f32 %f16, %f15;
mul.f32 %f17, %f11, %f13;
fma.rn.f32 %f18, %f10, %f12, %f17;
mul.f32 %f1, %f16, %f18;
mul.f32 %f19, %f11, %f12;
mul.f32 %f20, %f10, %f13;
sub.f32 %f21, %f19, %f20;
mul.f32 %f2, %f16, %f21;
setp.eq.f32	%p3, %f3, 0f00000000;
setp.eq.f32	%p4, %f4, 0f00000000;
and.pred %p1, %p3, %p4;
setp.ge.s32	%p5, %r2, %r3;
@%p5 bra BB2_3;

selp.u32	%r11, 1, 0, %p1;
ld.global.u64 %rd12, [%rd2];
cvta.to.global.u64 %rd13, %rd12;
st.global.v2.f32 [%rd13], {%f1, %f2};
mul.wide.s32 %rd14, %r2, 4;
add.s64 %rd15, %rd1, %rd14;
st.global.u32 [%rd15], %r11;

BB2_3:
ret;
}


.visible .entry _Z9getri_1x1I7double2Li256EEviPPKT_iPKiPPS1_iPii(
.param .u32 _Z9getri_1x1I7double2Li256EEviPPKT_iPKiPPS1_iPii_param_0,
.param .u64 _Z9getri_1x1I7double2Li256EEviPPKT_iPKiPPS1_iPii_param_1,
.param .u32 _Z9getri_1x1I7double2Li256EEviPPKT_iPKiPPS1_iPii_param_2,
.param .u64 _Z9getri_1x1I7double2Li256EEviPPKT_iPKiPPS1_iPii_param_3,
.param .u64 _Z9getri_1x1I7double2Li256EEviPPKT_iPKiPPS1_iPii_param_4,
.param .u32 _Z9getri_1x1I7double2Li256EEviPPKT_iPKiPPS1_iPii_param_5,
.param .u64 _Z9getri_1x1I7double2Li256EEviPPKT_iPKiPPS1_iPii_param_6,
.param .u32 _Z9getri_1x1I7double2Li256EEviPPKT_iPKiPPS1_iPii_param_7
)
.maxntid 256, 1, 1
{
.reg .pred %p<6>;
.reg .b32 %r<12>;
.reg .f64 %fd<22>;
.reg .b64 %rd<16>;


ld.param.u64 %rd3, [_Z9getri_1x1I7double2Li256EEviPPKT_iPKiPPS1_iPii_param_1];
ld.param.u64 %rd4, [_Z9getri_1x1I7double2Li256EEviPPKT_iPKiPPS1_iPii_param_4];
ld.param.u64 %rd5, [_Z9getri_1x1I7double2Li256EEviPPKT_iPKiPPS1_iPii_param_6];
ld.param.u32 %r3, [_Z9getri_1x1I7double2Li256EEviPPKT_iPKiPPS1_iPii_param_7];
mov.u32 %r4, %ctaid.y;
mov.u32 %r5, %nctaid.x;
mov.u32 %r6, %ctaid.x;
mad.lo.s32 %r7, %r4, %r5, %r6;
shl.b32 %r1, %r7, 8;
setp.ge.s32	%p2, %r1, %r3;
@%p2 bra BB3_3;

cvta.to.global.u64 %rd1, %rd5;
cvta.to.global.u64 %rd6, %rd3;
mov.u32 %r8, %tid.x;
add.s32 %r2, %r8, %r1;
add.s32 %r9, %r3, -1;
min.s32 %r10, %r2, %r9;
mul.wide.s32 %rd7, %r10, 8;
add.s64 %rd8, %rd6, %rd7;
ld.global.u64 %rd9, [%rd8];
cvta.to.global.u64 %rd10, %rd9;
cvta.to.global.u64 %rd11, %rd4;
add.s64 %rd2, %rd11, %rd7;
ld.global.v2.f64 {%fd3, %fd4}, [%rd10];
abs.f64 %fd7, %fd3;
abs.f64 %fd8, %fd4;
add.f64 %fd9, %fd7, %fd8;
rcp.rn.f64 %fd10, %fd9;
mul.f64 %fd11, %fd10, 0d0000000000000000;
mul.f64 %fd12, %fd3, %fd10;
mul.f64 %fd13, %fd4, %fd10;
mul.f64 %fd14, %fd13, %fd13;
fma.rn.f64 %fd15, %fd12, %fd12, %fd14;
rcp.rn.f64 %fd16, %fd15;
mul.f64 %fd17, %fd11, %fd13;
fma.rn.f64 %fd18, %fd10, %fd12, %fd17;
mul.f64 %fd1, %fd16, %fd18;
mul.f64 %fd19, %fd11, %fd12;
mul.f64 %fd20, %fd10, %fd13;
sub.f64 %fd21, %fd19, %fd20;
mul.f64 %fd2, %fd16, %fd21;
setp.eq.f64	%p3, %fd3, 0d0000000000000000;
setp.eq.f64	%p4, %fd4, 0d0000000000000000;
and.pred %p1, %p3, %p4;
setp.ge.s32	%p5, %r2, %r3;
@%p5 bra BB3_3;

selp.u32	%r11, 1, 0, %p1;
ld.global.u64 %rd12, [%rd2];
cvta.to.global.u64 %rd13, %rd12;
st.global.v2.f64 [%rd13], {%fd1, %fd2};
mul.wide.s32 %rd14, %r2, 4;
add.s64 %rd15, %rd1, %rd14;
st.global.u32 [%rd15], %r11;

BB3_3:
ret;
}




// ===== COMPILED SASS (sm_100) =====

	.target	sm_100

	.elftype	@"ET_EXEC"


//--------------------- .note.nv.tkinfo           --------------------------
	.section	.note.nv.tkinfo,"",@"SHT_NOTE"
	.sectionflags	@"SHF_NOTE_NV_TKINFO"
	.tkinfo
        /*0018*/ 	.word	0x00000002
        /*0030*/ 	.string	""
        /*0030*/ 	.string	"ptxas"
        /*0030*/ 	.string	"Cuda compilation tools, release 13.0, V13.0.88"
        /*0030*/ 	.string	"Build cuda_13.0.r13.0/compiler.36424714_0"
        /*0030*/ 	.string	"-arch sm_100 "



//--------------------- .note.nv.cuinfo           --------------------------
	.section	.note.nv.cuinfo,"",@"SHT_NOTE"
	.sectionflags	@"SHF_NOTE_NV_CUINFO"
        /*0018*/ 	.short	0x0002
        /*001a*/ 	.short	0x0032
        /*001c*/ 	.short	0x0082
	.zero		2


//--------------------- .nv.info                  --------------------------
	.section	.nv.info,"",@"SHT_CUDA_INFO"
	.align	4


	//----- nvinfo : EIATTR_REGCOUNT
	.align		4
        /*0000*/ 	.byte	0x04, 0x2f
        /*0002*/ 	.short	(.L_1 - .L_0)
	.align		4
.L_0:
        /*0004*/ 	.word	index@(_Z9getri_1x1IfLi256EEviPPKT_iPKiPPS0_iPii)
        /*0008*/ 	.word	0x00000011


	//----- nvinfo : EIATTR_FRAME_SIZE
	.align		4
.L_1:
        /*000c*/ 	.byte	0x04, 0x11
        /*000e*/ 	.short	(.L_3 - .L_2)
	.align		4
.L_2:
        /*0010*/ 	.word	index@($__internal_3_$__cuda_sm20_rcp_rn_f32_slowpath)
        /*0014*/ 	.word	0x00000000


	//----- nvinfo : EIATTR_FRAME_SIZE
	.align		4
.L_3:
        /*0018*/ 	.byte	0x04, 0x11
        /*001a*/ 	.short	(.L_5 - .L_4)
	.align		4
.L_4:
        /*001c*/ 	.word	index@(_Z9getri_1x1IfLi256EEviPPKT_iPKiPPS0_iPii)
        /*0020*/ 	.word	0x00000000


	//----- nvinfo : EIATTR_REGCOUNT
	.align		4
.L_5:
        /*0024*/ 	.byte	0x04, 0x2f
        /*0026*/ 	.short	(.L_7 - .L_6)
	.align		4
.L_6:
        /*0028*/ 	.word	index@(_Z9getri_1x1IdLi256EEviPPKT_iPKiPPS0_iPii)
        /*002c*/ 	.word	0x00000012


	//----- nvinfo : EIATTR_FRAME_SIZE
	.align		4
.L_7:
        /*0030*/ 	.byte	0x04, 0x11
        /*0032*/ 	.short	(.L_9 - .L_8)
	.align		4
.L_8:
        /*0034*/ 	.word	index@($__internal_2_$__cuda_sm20_dblrcp_rn_slowpath_v3)
        /*0038*/ 	.word	0x00000000


	//----- nvinfo : EIATTR_FRAME_SIZE
	.align		4
.L_9:
        /*003c*/ 	.byte	0x04, 0x11
        /*003e*/ 	.short	(.L_11 - .L_10)
	.align		4
.L_10:
        /*0040*/ 	.word	index@(_Z9getri_1x1IdLi256EEviPPKT_iPKiPPS0_iPii)
        /*0044*/ 	.word	0x00000000


	//----- nvinfo : EIATTR_REGCOUNT
	.align		4
.L_11:
        /*0048*/ 	.byte	0x04, 0x2f
        /*004a*/ 	.short	(.L_13 - .L_12)
	.align		4
.L_12:
        /*004c*/ 	.word	index@(_Z9getri_1x1I6float2Li256EEviPPKT_iPKiPPS1_iPii)
        /*0050*/ 	.word	0x00000015


	//----- nvinfo : EIATTR_FRAME_SIZE
	.align		4
.L_13:
        /*0054*/ 	.byte	0x04, 0x11
        /*0056*/ 	.short	(.L_15 - .L_14)
	.align		4
.L_14:
        /*0058*/ 	.word	index@($__internal_1_$__cuda_sm20_rcp_rn_f32_slowpath)
        /*005c*/ 	.word	0x00000000


	//----- nvinfo : EIATTR_FRAME_SIZE
	.align		4
.L_15:
        /*0060*/ 	.byte	0x04, 0x11
        /*0062*/ 	.short	(.L_17 - .L_16)
	.align		4
.L_16:
        /*0064*/ 	.word	index@(_Z9getri_1x1I6float2Li256EEviPPKT_iPKiPPS1_iPii)
        /*0068*/ 	.word	0x00000000


	//----- nvinfo : EIATTR_REGCOUNT
	.align		4
.L_17:
        /*006c*/ 	.byte	0x04, 0x2f
        /*006e*/ 	.short	(.L_19 - .L_18)
	.align		4
.L_18:
        /*0070*/ 	.word	index@(_Z9getri_1x1I7double2Li256EEviPPKT_iPKiPPS1_iPii)
        /*0074*/ 	.word	0x0000001c


	//----- nvinfo : EIATTR_FRAME_SIZE
	.align		4
.L_19:
        /*0078*/ 	.byte	0x04, 0x11
        /*007a*/ 	.short	(.L_21 - .L_20)
	.align		4
.L_20:
        /*007c*/ 	.word	index@($__internal_0_$__cuda_sm20_dblrcp_rn_slowpath_v3)
        /*0080*/ 	.word	0x00000000


	//----- nvinfo : EIATTR_FRAME_SIZE
	.align		4
.L_21:
        /*0084*/ 	.byte	0x04, 0x11
        /*0086*/ 	.short	(.L_23 - .L_22)
	.align		4
.L_22:
        /*0088*/ 	.word	index@(_Z9getri_1x1I7double2Li256EEviPPKT_iPKiPPS1_iPii)
        /*008c*/ 	.word	0x00000000


	//----- nvinfo : EIATTR_MIN_STACK_SIZE
	.align		4
.L_23:
        /*0090*/ 	.byte	0x04, 0x12
        /*0092*/ 	.short	(.L_25 - .L_24)
	.align		4
.L_24:
        /*0094*/ 	.word	index@(_Z9getri_1x1I7double2Li256EEviPPKT_iPKiPPS1_iPii)
        /*0098*/ 	.word	0x00000000


	//----- nvinfo : EIATTR_MIN_STACK_SIZE
	.align		4
.L_25:
        /*009c*/ 	.byte	0x04, 0x12
        /*009e*/ 	.short	(.L_27 - .L_26)
	.align		4
.L_26:
        /*00a0*/ 	.word	index@(_Z9getri_1x1I6float2Li256EEviPPKT_iPKiPPS1_iPii)
        /*00a4*/ 	.word	0x00000000


	//----- nvinfo : EIATTR_MIN_STACK_SIZE
	.align		4
.L_27:
        /*00a8*/ 	.byte	0x04, 0x12
        /*00aa*/ 	.short	(.L_29 - .L_28)
	.align		4
.L_28:
        /*00ac*/ 	.word	index@(_Z9getri_1x1IdLi256EEviPPKT_iPKiPPS0_iPii)
        /*00b0*/ 	.word	0x00000000


	//----- nvinfo : EIATTR_MIN_STACK_SIZE
	.align		4
.L_29:
        /*00b4*/ 	.byte	0x04, 0x12
        /*00b6*/ 	.short	(.L_31 - .L_30)
	.align		4
.L_30:
        /*00b8*/ 	.word	index@(_Z9getri_1x1IfLi256EEviPPKT_iPKiPPS0_iPii)
        /*00bc*/ 	.word	0x00000000
.L_31:


//--------------------- .nv.compat                --------------------------
	.section	.nv.compat,"",@"SHT_CUDA_COMPAT_INFO"
	.align	4
        /*0000*/ 	.byte	0x02, 0x09, 0x00, 0x00, 0x02, 0x02, 0x01, 0x00, 0x02, 0x05, 0x05, 0x00, 0x03, 0x07, 0x01, 0x01
        /*0010*/ 	.byte	0x02, 0x03, 0x00, 0x00, 0x02, 0x06, 0x01, 0x00, 0x04, 0x0b, 0x08, 0x00, 0x01, 0x00, 0x00, 0x00
        /*0020*/ 	.byte	0x00, 0x00, 0x00, 0x00


//--------------------- .nv.info._Z9getri_1x1I7double2Li256EEviPPKT_iPKiPPS1_iPii --------------------------
	.section	.nv.info._Z9getri_1x1I7double2Li256EEviPPKT_iPKiPPS1_iPii,"",@"SHT_CUDA_INFO"
	.sectionflags	@""
	.align	4


	//----- nvinfo : EIATTR_CUDA_API_VERSION
	.align		4
        /*0000*/ 	.byte	0x04, 0x37
        /*0002*/ 	.short	(.L_33 - .L_32)
.L_32:
        /*0004*/ 	.word	0x00000082


	//----- nvinfo : EIATTR_KPARAM_INFO
	.align		4
.L_33:
        /*0008*/ 	.byte	0x04, 0x17
        /*000a*/ 	.short	(.L_35 - .L_34)
.L_34:
        /*000c*/ 	.word	0x00000000
        /*0010*/ 	.short	0x0007
        /*0012*/ 	.short	0x0038
        /*0014*/ 	.byte	0x00, 0xf0, 0x11, 0x00


	//----- nvinfo : EIATTR_KPARAM_INFO
	.align		4
.L_35:
        /*0018*/ 	.byte	0x04, 0x17
        /*001a*/ 	.short	(.L_37 - .L_36)
.L_36:
        /*001c*/ 	.word	0x00000000
        /*0020*/ 	.short	0x0006
        /*0022*/ 	.short	0x0030
        /*0024*/ 	.byte	0x00, 0xf0, 0x21, 0x00


	//----- nvinfo : EIATTR_KPARAM_INFO
	.align		4
.L_37:
        /*0028*/ 	.byte	0x04, 0x17
        /*002a*/ 	.short	(.L_39 - .L_38)
.L_38:
        /*002c*/ 	.word	0x00000000
        /*0030*/ 	.short	0x0005
        /*0032*/ 	.short	0x0028
        /*0034*/ 	.byte	0x00, 0xf0, 0x11, 0x00


	//----- nvinfo : EIATTR_KPARAM_INFO
	.align		4
.L_39:
        /*0038*/ 	.byte	0x04, 0x17
        /*003a*/ 	.short	(.L_41 - .L_40)
.L_40:
        /*003c*/ 	.word	0x00000000
        /*0040*/ 	.short	0x0004
        /*0042*/ 	.short	0x0020
        /*0044*/ 	.byte	0x00, 0xf0, 0x21, 0x00


	//----- nvinfo : EIATTR_KPARAM_INFO
	.align		4
.L_41:
        /*0048*/ 	.byte	0x04, 0x17
        /*004a*/ 	.short	(.L_43 - .L_42)
.L_42:
        /*004c*/ 	.word	0x00000000
        /*0050*/ 	.short	0x0003
        /*0052*/ 	.short	0x0018
        /*0054*/ 	.byte	0x00, 0xf0, 0x21, 0x00


	//----- nvinfo : EIATTR_KPARAM_INFO
	.align		4
.L_43:
        /*0058*/ 	.byte	0x04, 0x17
        /*005a*/ 	.short	(.L_45 - .L_44)
.L_44:
        /*005c*/ 	.word	0x00000000
        /*0060*/ 	.short	0x0002
        /*0062*/ 	.short	0x0010
        /*0064*/ 	.byte	0x00, 0xf0, 0x11, 0x00


	//----- nvinfo : EIATTR_KPARAM_INFO
	.align		4
.L_45:
        /*0068*/ 	.byte	0x04, 0x17
        /*006a*/ 	.short	(.L_47 - .L_46)
.L_46:
        /*006c*/ 	.word	0x00000000
        /*0070*/ 	.short	0x0001
        /*0072*/ 	.short	0x0008
        /*0074*/ 	.byte	0x00, 0xf0, 0x21, 0x00


	//----- nvinfo : EIATTR_KPARAM_INFO
	.align		4
.L_47:
        /*0078*/ 	.byte	0x04, 0x17
        /*007a*/ 	.short	(.L_49 - .L_48)
.L_48:
        /*007c*/ 	.word	0x00000000
        /*0080*/ 	.short	0x0000
        /*0082*/ 	.short	0x0000
        /*0084*/ 	.byte	0x00, 0xf0, 0x11, 0x00


	//----- nvinfo : EIATTR_SPARSE_MMA_MASK
	.align		4
.L_49:
        /*0088*/ 	.byte	0x03, 0x50
        /*008a*/ 	.short	0x0000


	//----- nvinfo : EIATTR_MAXREG_COUNT
	.align		4
        /*008c*/ 	.byte	0x03, 0x1b
        /*008e*/ 	.short	0x00ff


	//----- nvinfo : EIATTR_MERCURY_ISA_VERSION
	.align		4
        /*0090*/ 	.byte	0x03, 0x5f
        /*0092*/ 	.short	0x0101


	//----- nvinfo : EIATTR_VRC_CTA_INIT_COUNT
	.align		4
        /*0094*/ 	.byte	0x02, 0x4a
	.zero		1
	.zero		1


	//----- nvinfo : EIATTR_EXIT_INSTR_OFFSETS
	.align		4
        /*0098*/ 	.byte	0x04, 0x1c
        /*009a*/ 	.short	(.L_51 - .L_50)


	//   ....[0]....
.L_50:
        /*009c*/ 	.word	0x00000080


	//   ....[1]....
        /*00a0*/ 	.word	0x000003f0


	//   ....[2]....
        /*00a4*/ 	.word	0x000004e0


	//----- nvinfo : EIATTR_MAX_THREADS
	.align		4
.L_51:
        /*00a8*/ 	.byte	0x04, 0x05
        /*00aa*/ 	.short	(.L_53 - .L_52)
.L_52:
        /*00ac*/ 	.word	0x00000100
        /*00b0*/ 	.word	0x00000001
        /*00b4*/ 	.word	0x00000001


	//----- nvinfo : EIATTR_CRS_STACK_SIZE
	.align		4
.L_53:
        /*00b8*/ 	.byte	0x04, 0x1e
        /*00ba*/ 	.short	(.L_55 - .L_54)
.L_54:
        /*00bc*/ 	.word	0x00000000


	//----- nvinfo : EIATTR_CBANK_PARAM_SIZE
	.align		4
.L_55:
        /*00c0*/ 	.byte	0x03, 0x19
        /*00c2*/ 	.short	0x003c


	//----- nvinfo : EIATTR_PARAM_CBANK
	.align		4
        /*00c4*/ 	.byte	0x04, 0x0a
        /*00c6*/ 	.short	(.L_57 - .L_56)
	.align		4
.L_56:
        /*00c8*/ 	.word	index@(.nv.constant0._Z9getri_1x1I7double2Li256EEviPPKT_iPKiPPS1_iPii)
        /*00cc*/ 	.short	0x0380
        /*00ce*/ 	.short	0x003c


	//----- nvinfo : EIATTR_SW_WAR
	.align		4
.L_57:
        /*00d0*/ 	.byte	0x04, 0x36
        /*00d2*/ 	.short	(.L_59 - .L_58)
.L_58:
        /*00d4*/ 	.word	0x00000008
.L_59:


//--------------------- .nv.info._Z9getri_1x1I6float2Li256EEviPPKT_iPKiPPS1_iPii --------------------------
	.section	.nv.info._Z9getri_1x1I6float2Li256EEviPPKT_iPKiPPS1_iPii,"",@"SHT_CUDA_INFO"
	.sectionflags	@""
	.align	4


	//----- nvinfo : EIATTR_CUDA_API_VERSION
	.align		4
        /*0000*/ 	.byte	0x04, 0x37
        /*0002*/ 	.short	(.L_61 - .L_60)
.L_60:
        /*0004*/ 	.word	0x00000082


	//----- nvinfo : EIATTR_KPARAM_INFO
	.align		4
.L_61:
        /*0008*/ 	.byte	0x04, 0x17
        /*000a*/ 	.short	(.L_63 - .L_62)
.L_62:
        /*000c*/ 	.word	0x00000000
        /*0010*/ 	.short	0x0007
        /*0012*/ 	.short	0x0038
        /*0014*/ 	.byte	0x00, 0xf0, 0x11, 0x00


	//----- nvinfo : EIATTR_KPARAM_INFO
	.align		4
.L_63:
        /*0018*/ 	.byte	0x04, 0x17
        /*001a*/ 	.short	(.L_65 - .L_64)
.L_64:
        /*001c*/ 	.word	0x00000000
        /*0020*/ 	.short	0x0006
        /*0022*/ 	.short	0x0030
        /*0024*/ 	.byte	0x00, 0xf0, 0x21, 0x00


	//----- nvinfo : EIATTR_KPARAM_INFO
	.align		4
.L_65:
        /*0028*/ 	.byte	0x04, 0x17
        /*002a*/ 	.short	(.L_67 - .L_66)
.L_66:
        /*002c*/ 	.word	0x00000000
        /*0030*/ 	.short	0x0005
        /*0032*/ 	.short	0x0028
        /*0034*/ 	.byte	0x00, 0xf0, 0x11, 0x00


	//----- nvinfo : EIATTR_KPARAM_INFO
	.align		4
.L_67:
        /*0038*/ 	.byte	0x04, 0x17
        /*003a*/ 	.short	(.L_69 - .L_68)
.L_68:
        /*003c*/ 	.word	0x00000000
        /*0040*/ 	.short	0x0004
        /*0042*/ 	.short	0x0020
        /*0044*/ 	.byte	0x00, 0xf0, 0x21, 0x00


	//----- nvinfo : EIATTR_KPARAM_INFO
	.align		4
.L_69:
        /*0048*/ 	.byte	0x04, 0x17
        /*004a*/ 	.short	(.L_71 - .L_70)
.L_70:
        /*004c*/ 	.word	0x00000000
        /*0050*/ 	.short	0x0003
        /*0052*/ 	.short	0x0018
        /*0054*/ 	.byte	0x00, 0xf0, 0x21, 0x00


	//----- nvinfo : EIATTR_KPARAM_INFO
	.align		4
.L_71:
        /*0058*/ 	.byte	0x04, 0x17
        /*005a*/ 	.short	(.L_73 - .L_72)
.L_72:
        /*005c*/ 	.word	0x00000000
        /*0060*/ 	.short	0x0002
        /*0062*/ 	.short	0x0010
        /*0064*/ 	.byte	0x00, 0xf0, 0x11, 0x00


	//----- nvinfo : EIATTR_KPARAM_INFO
	.align		4
.L_73:
        /*0068*/ 	.byte	0x04, 0x17
        /*006a*/ 	.short	(.L_75 - .L_74)
.L_74:
        /*006c*/ 	.word	0x00000000
        /*0070*/ 	.short	0x0001
        /*0072*/ 	.short	0x0008
        /*0074*/ 	.byte	0x00, 0xf0, 0x21, 0x00


	//----- nvinfo : EIATTR_KPARAM_INFO
	.align		4
.L_75:
        /*0078*/ 	.byte	0x04, 0x17
        /*007a*/ 	.short	(.L_77 - .L_76)
.L_76:
        /*007c*/ 	.word	0x00000000
        /*0080*/ 	.short	0x0000
        /*0082*/ 	.short	0x0000
        /*0084*/ 	.byte	0x00, 0xf0, 0x11, 0x00


	//----- nvinfo : EIATTR_SPARSE_MMA_MASK
	.align		4
.L_77:
        /*0088*/ 	.byte	0x03, 0x50
        /*008a*/ 	.short	0x0000


	//----- nvinfo : EIATTR_MAXREG_COUNT
	.align		4
        /*008c*/ 	.byte	0x03, 0x1b
        /*008e*/ 	.short	0x00ff


	//----- nvinfo : EIATTR_MERCURY_ISA_VERSION
	.align		4
        /*0090*/ 	.byte	0x03, 0x5f
        /*0092*/ 	.short	0x0101


	//----- nvinfo : EIATTR_VRC_CTA_INIT_COUNT
	.align		4
        /*0094*/ 	.byte	0x02, 0x4a
	.zero		1
	.zero		1


	//----- nvinfo : EIATTR_EXIT_INSTR_OFFSETS
	.align		4
        /*0098*/ 	.byte	0x04, 0x1c
        /*009a*/ 	.short	(.L_79 - .L_78)


	//   ....[0]....
.L_78:
        /*009c*/ 	.word	0x00000080


	//   ....[1]....
        /*00a0*/ 	.word	0x00000370


	//   ....[2]....
        /*00a4*/ 	.word	0x00000460


	//----- nvinfo : EIATTR_MAX_THREADS
	.align		4
.L_79:
        /*00a8*/ 	.byte	0x04, 0x05
        /*00aa*/ 	.short	(.L_81 - .L_80)
.L_80:
        /*00ac*/ 	.word	0x00000100
        /*00b0*/ 	.word	0x00000001
        /*00b4*/ 	.word	0x00000001


	//----- nvinfo : EIATTR_CRS_STACK_SIZE
	.align		4
.L_81:
        /*00b8*/ 	.byte	0x04, 0x1e
        /*00ba*/ 	.short	(.L_83 - .L_82)
.L_82:
        /*00bc*/ 	.word	0x00000000


	//----- nvinfo : EIATTR_CBANK_PARAM_SIZE
	.align		4
.L_83:
        /*00c0*/ 	.byte	0x03, 0x19
        /*00c2*/ 	.short	0x003c


	//----- nvinfo : EIATTR_PARAM_CBANK
	.align		4
        /*00c4*/ 	.byte	0x04, 0x0a
        /*00c6*/ 	.short	(.L_85 - .L_84)
	.align		4
.L_84:
        /*00c8*/ 	.word	index@(.nv.constant0._Z9getri_1x1I6float2Li256EEviPPKT_iPKiPPS1_iPii)
        /*00cc*/ 	.short	0x0380
        /*00ce*/ 	.short	0x003c


	//----- nvinfo : EIATTR_SW_WAR
	.align		4
.L_85:
        /*00d0*/ 	.byte	0x04, 0x36
        /*00d2*/ 	.short	(.L_87 - .L_86)
.L_86:
        /*00d4*/ 	.word	0x00000008
.L_87:


//--------------------- .nv.info._Z9getri_1x1IdLi256EEviPPKT_iPKiPPS0_iPii --------------------------
	.section	.nv.info._Z9getri_1x1IdLi256EEviPPKT_iPKiPPS0_iPii,"",@"SHT_CUDA_INFO"
	.sectionflags	@""
	.align	4


	//----- nvinfo : EIATTR_CUDA_API_VERSION
	.align		4
        /*0000*/ 	.byte	0x04, 0x37
        /*0002*/ 	.short	(.L_89 - .L_88)
.L_88:
        /*0004*/ 	.word	0x00000082


	//----- nvinfo : EIATTR_KPARAM_INFO
	.align		4
.L_89:
        /*0008*/ 	.byte	0x04, 0x17
        /*000a*/ 	.short	(.L_91 - .L_90)
.L_90:
        /*000c*/ 	.word	0x00000000
        /*0010*/ 	.short	0x0007
        /*0012*/ 	.short	0x0038
        /*0014*/ 	.byte	0x00, 0xf0, 0x11, 0x00


	//----- nvinfo : EIATTR_KPARAM_INFO
	.align		4
.L_91:
        /*0018*/ 	.byte	0x04, 0x17
        /*001a*/ 	.short	(.L_93 - .L_92)
.L_92:
        /*001c*/ 	.word	0x00000000
        /*0020*/ 	.short	0x0006
        /*0022*/ 	.short	0x0030
        /*0024*/ 	.byte	0x00, 0xf0, 0x21, 0x00


	//----- nvinfo : EIATTR_KPARAM_INFO
	.align		4
.L_93:
        /*0028*/ 	.byte	0x04, 0x17
        /*002a*/ 	.short	(.L_95 - .L_94)
.L_94:
        /*002c*/ 	.word	0x00000000
        /*0030*/ 	.short	0x0005
        /*0032*/ 	.short	0x0028
        /*0034*/ 	.byte	0x00, 0xf0, 0x11, 0x00


	//----- nvinfo : EIATTR_KPARAM_INFO
	.align		4
.L_95:
        /*0038*/ 	.byte	0x04, 0x17
        /*003a*/ 	.short	(.L_97 - .L_96)
.L_96:
        /*003c*/ 	.word	0x00000000
        /*0040*/ 	.short	0x0004
        /*0042*/ 	.short	0x0020
        /*0044*/ 	.byte	0x00, 0xf0, 0x21, 0x00


	//----- nvinfo : EIATTR_KPARAM_INFO
	.align		4
.L_97:
        /*0048*/ 	.byte	0x04, 0x17
        /*004a*/ 	.short	(.L_99 - .L_98)
.L_98:
        /*004c*/ 	.word	0x00000000
        /*0050*/ 	.short	0x0003
        /*0052*/ 	.short	0x0018
        /*0054*/ 	.byte	0x00, 0xf0, 0x21, 0x00


	//----- nvinfo : EIATTR_KPARAM_INFO
	.align		4
.L_99:
        /*0058*/ 	.byte	0x04, 0x17
        /*005a*/ 	.short	(.L_101 - .L_100)
.L_100:
        /*005c*/ 	.word	0x00000000
        /*0060*/ 	.short	0x0002
        /*0062*/ 	.short	0x0010
        /*0064*/ 	.byte	0x00, 0xf0, 0x11, 0x00


	//----- nvinfo : EIATTR_KPARAM_INFO
	.align		4
.L_101:
        /*0068*/ 	.byte	0x04, 0x17
        /*006a*/ 	.short	(.L_103 - .L_102)
.L_102:
        /*006c*/ 	.word	0x00000000
        /*0070*/ 	.short	0x0001
        /*0072*/ 	.short	0x0008
        /*0074*/ 	.byte	0x00, 0xf0, 0x21, 0x00


	//----- nvinfo : EIATTR_KPARAM_INFO
	.align		4
.L_103:
        /*0078*/ 	.byte	0x04, 0x17
        /*007a*/ 	.short	(.L_105 - .L_104)
.L_104:
        /*007c*/ 	.word	0x00000000
        /*0080*/ 	.short	0x0000
        /*0082*/ 	.short	0x0000
        /*0084*/ 	.byte	0x00, 0xf0, 0x11, 0x00


	//----- nvinfo : EIATTR_SPARSE_MMA_MASK
	.align		4
.L_105:
        /*0088*/ 	.byte	0x03, 0x50
        /*008a*/ 	.short	0x0000


	//----- nvinfo : EIATTR_MAXREG_COUNT
	.align		4
        /*008c*/ 	.byte	0x03, 0x1b
        /*008e*/ 	.short	0x00ff


	//----- nvinfo : EIATTR_MERCURY_ISA_VERSION
	.align		4
        /*0090*/ 	.byte	0x03, 0x5f
        /*0092*/ 	.short	0x0101


	//----- nvinfo : EIATTR_VRC_CTA_INIT_COUNT
	.align		4
        /*0094*/ 	.byte	0x02, 0x4a
	.zero		1
	.zero		1


	//----- nvinfo : EIATTR_EXIT_INSTR_OFFSETS
	.align		4
        /*0098*/ 	.byte	0x04, 0x1c
        /*009a*/ 	.short	(.L_107 - .L_106)


	//   ....[0]....
.L_106:
        /*009c*/ 	.word	0x00000080


	//   ....[1]....
        /*00a0*/ 	.word	0x000000c0


	//   ....[2]....
        /*00a4*/ 	.word	0x000002b0


	//----- nvinfo : EIATTR_MAX_THREADS
	.align		4
.L_107:
        /*00a8*/ 	.byte	0x04, 0x05
        /*00aa*/ 	.short	(.L_109 - .L_108)
.L_108:
        /*00ac*/ 	.word	0x00000100
        /*00b0*/ 	.word	0x00000001
        /*00b4*/ 	.word	0x00000001


	//----- nvinfo : EIATTR_CRS_STACK_SIZE
	.align		4
.L_109:
        /*00b8*/ 	.byte	0x04, 0x1e
        /*00ba*/ 	.short	(.L_111 - .L_110)
.L_110:
        /*00bc*/ 	.word	0x00000000


	//----- nvinfo : EIATTR_CBANK_PARAM_SIZE
	.align		4
.L_111:
        /*00c0*/ 	.byte	0x03, 0x19
        /*00c2*/ 	.short	0x003c


	//----- nvinfo : EIATTR_PARAM_CBANK
	.align		4
        /*00c4*/ 	.byte	0x04, 0x0a
        /*00c6*/ 	.short	(.L_113 - .L_112)
	.align		4
.L_112:
        /*00c8*/ 	.word	index@(.nv.constant0._Z9getri_1x1IdLi256EEviPPKT_iPKiPPS0_iPii)
        /*00cc*/ 	.short	0x0380
        /*00ce*/ 	.short	0x003c


	//----- nvinfo : EIATTR_SW_WAR
	.align		4
.L_113:
        /*00d0*/ 	.byte	0x04, 0x36
        /*00d2*/ 	.short	(.L_115 - .L_114)
.L_114:
        /*00d4*/ 	.word	0x00000008
.L_115:


//--------------------- .nv.info._Z9getri_1x1IfLi256EEviPPKT_iPKiPPS0_iPii --------------------------
	.section	.nv.info._Z9getri_1x1IfLi256EEviPPKT_iPKiPPS0_iPii,"",@"SHT_CUDA_INFO"
	.sectionflags	@""
	.align	4


	//----- nvinfo : EIATTR_CUDA_API_VERSION
	.align		4
        /*0000*/ 	.byte	0x04, 0x37
        /*0002*/ 	.short	(.L_117 - .L_116)
.L_116:
        /*0004*/ 	.word	0x00000082


	//----- nvinfo : EIATTR_KPARAM_INFO
	.align		4
.L_117:
        /*0008*/ 	.byte	0x04, 0x17
        /*000a*/ 	.short	(.L_119 - .L_118)
.L_118:
        /*000c*/ 	.word	0x00000000
        /*0010*/ 	.short	0x0007
        /*0012*/ 	.short	0x0038
        /*0014*/ 	.byte	0x00, 0xf0, 0x11, 0x00


	//----- nvinfo : EIATTR_KPARAM_INFO
	.align		4
.L_119:
        /*0018*/ 	.byte	0x04, 0x17
        /*001a*/ 	.short	(.L_121 - .L_120)
.L_120:
        /*001c*/ 	.word	0x00000000
        /*0020*/ 	.short	0x0006
        /*0022*/ 	.short	0x0030
        /*0024*/ 	.byte	0x00, 0xf0, 0x21, 0x00


	//----- nvinfo : EIATTR_KPARAM_INFO
	.align		4
.L_121:
        /*0028*/ 	.byte	0x04, 0x17
        /*002a*/ 	.short	(.L_123 - .L_122)
.L_122:
        /*002c*/ 	.word	0x00000000
        /*0030*/ 	.short	0x0005
        /*0032*/ 	.short	0x0028
        /*0034*/ 	.byte	0x00, 0xf0, 0x11, 0x00


	//----- nvinfo : EIATTR_KPARAM_INFO
	.align		4
.L_123:
        /*0038*/ 	.byte	0x04, 0x17
        /*003a*/ 	.short	(.L_125 - .L_124)
.L_124:
        /*003c*/ 	.word	0x00000000
        /*0040*/ 	.short	0x0004
        /*0042*/ 	.short	0x0020
        /*0044*/ 	.byte	0x00, 0xf0, 0x21, 0x00


	//----- nvinfo : EIATTR_KPARAM_INFO
	.align		4
.L_125:
        /*0048*/ 	.byte	0x04, 0x17
        /*004a*/ 	.short	(.L_127 - .L_126)
.L_126:
        /*004c*/ 	.word	0x00000000
        /*0050*/ 	.short	0x0003
        /*0052*/ 	.short	0x0018
        /*0054*/ 	.byte	0x00, 0xf0, 0x21, 0x00


	//----- nvinfo : EIATTR_KPARAM_INFO
	.align		4
.L_127:
        /*0058*/ 	.byte	0x04, 0x17
        /*005a*/ 	.short	(.L_129 - .L_128)
.L_128:
        /*005c*/ 	.word	0x00000000
        /*0060*/ 	.short	0x0002
        /*0062*/ 	.short	0x0010
        /*0064*/ 	.byte	0x00, 0xf0, 0x11, 0x00


	//----- nvinfo : EIATTR_KPARAM_INFO
	.align		4
.L_129:
        /*0068*/ 	.byte	0x04, 0x17
        /*006a*/ 	.short	(.L_131 - .L_130)
.L_130:
        /*006c*/ 	.word	0x00000000
        /*0070*/ 	.short	0x0001
        /*0072*/ 	.short	0x0008
        /*0074*/ 	.byte	0x00, 0xf0, 0x21, 0x00


	//----- nvinfo : EIATTR_KPARAM_INFO
	.align		4
.L_131:
        /*0078*/ 	.byte	0x04, 0x17
        /*007a*/ 	.short	(.L_133 - .L_132)
.L_132:
        /*007c*/ 	.word	0x00000000
        /*0080*/ 	.short	0x0000
        /*0082*/ 	.short	0x0000
        /*0084*/ 	.byte	0x00, 0xf0, 0x11, 0x00


	//----- nvinfo : EIATTR_SPARSE_MMA_MASK
	.align		4
.L_133:
        /*0088*/ 	.byte	0x03, 0x50
        /*008a*/ 	.short	0x0000


	//----- nvinfo : EIATTR_MAXREG_COUNT
	.align		4
        /*008c*/ 	.byte	0x03, 0x1b
        /*008e*/ 	.short	0x00ff


	//----- nvinfo : EIATTR_MERCURY_ISA_VERSION
	.align		4
        /*0090*/ 	.byte	0x03, 0x5f
        /*0092*/ 	.short	0x0101


	//----- nvinfo : EIATTR_VRC_CTA_INIT_COUNT
	.align		4
        /*0094*/ 	.byte	0x02, 0x4a
	.zero		1
	.zero		1


	//----- nvinfo : EIATTR_EXIT_INSTR_OFFSETS
	.align		4
        /*0098*/ 	.byte	0x04, 0x1c
        /*009a*/ 	.short	(.L_135 - .L_134)


	//   ....[0]....
.L_134:
        /*009c*/ 	.word	0x00000080


	//   ....[1]....
        /*00a0*/ 	.word	0x000000c0


	//   ....[2]....
        /*00a4*/ 	.word	0x00000290


	//----- nvinfo : EIATTR_MAX_THREADS
	.align		4
.L_135:
        /*00a8*/ 	.byte	0x04, 0x05
        /*00aa*/ 	.short	(.L_137 - .L_136)
.L_136:
        /*00ac*/ 	.word	0x00000100
        /*00b0*/ 	.word	0x00000001
        /*00b4*/ 	.word	0x00000001


	//----- nvinfo : EIATTR_CRS_STACK_SIZE
	.align		4
.L_137:
        /*00b8*/ 	.byte	0x04, 0x1e
        /*00ba*/ 	.short	(.L_139 - .L_138)
.L_138:
        /*00bc*/ 	.word	0x00000000


	//----- nvinfo : EIATTR_CBANK_PARAM_SIZE
	.align		4
.L_139:
        /*00c0*/ 	.byte	0x03, 0x19
        /*00c2*/ 	.short	0x003c


	//----- nvinfo : EIATTR_PARAM_CBANK
	.align		4
        /*00c4*/ 	.byte	0x04, 0x0a
        /*00c6*/ 	.short	(.L_141 - .L_140)
	.align		4
.L_140:
        /*00c8*/ 	.word	index@(.nv.constant0._Z9getri_1x1IfLi256EEviPPKT_iPKiPPS0_iPii)
        /*00cc*/ 	.short	0x0380
        /*00ce*/ 	.short	0x003c


	//----- nvinfo : EIATTR_SW_WAR
	.align		4
.L_141:
        /*00d0*/ 	.byte	0x04, 0x36
        /*00d2*/ 	.short	(.L_143 - .L_142)
.L_142:
        /*00d4*/ 	.word	0x00000008
.L_143:


//--------------------- .nv.callgraph             --------------------------
	.section	.nv.callgraph,"",@"SHT_CUDA_CALLGRAPH"
	.align	4
	.sectionentsize	8
	.align		4
        /*0000*/ 	.word	0x00000000
	.align		4
        /*0004*/ 	.word	0xffffffff
	.align		4
        /*0008*/ 	.word	0x00000000
	.align		4
        /*000c*/ 	.word	0xfffffffe
	.align		4
        /*0010*/ 	.word	0x00000000
	.align		4
        /*0014*/ 	.word	0xfffffffd
	.align		4
        /*0018*/ 	.word	0x00000000
	.align		4
        /*001c*/ 	.word	0xfffffffc


//--------------------- .text._Z9getri_1x1I7double2Li256EEviPPKT_iPKiPPS1_iPii --------------------------
	.section	.text._Z9getri_1x1I7double2Li256EEviPPKT_iPKiPPS1_iPii,"ax",@progbits
	.align	128
        .global         _Z9getri_1x1I7double2Li256EEviPPKT_iPKiPPS1_iPii
        .type           _Z9getri_1x1I7double2Li256EEviPPKT_iPKiPPS1_iPii,@function
        .size           _Z9getri_1x1I7double2Li256EEviPPKT_iPKiPPS1_iPii,(.L_x_35 - _Z9getri_1x1I7double2Li256EEviPPKT_iPKiPPS1_iPii)
        .other          _Z9getri_1x1I7double2Li256EEviPPKT_iPKiPPS1_iPii,@"STO_CUDA_ENTRY STV_DEFAULT"
_Z9getri_1x1I7double2Li256EEviPPKT_iPKiPPS1_iPii:
.text._Z9getri_1x1I7double2Li256EEviPPKT_iPKiPPS1_iPii:
[----:B------:R-:W-:Y:S08]  /*0000*/  LDC R1, c[0x0][0x37c] ;  /* 0x0000df00ff017b82 */ /* 0x000ff00000000800 */
[----:B------:R-:W-:Y:S01]  /*0010*/  S2UR UR4, SR_CTAID.Y ;  /* 0x00000000000479c3 */ /* 0x000fe20000002600 */
[----:B------:R-:W0:Y:S07]  /*0020*/  LDCU UR5, c[0x0][0x370] ;  /* 0x00006e00ff0577ac */ /* 0x000e2e0008000800 */
[----:B------:R-:W0:Y:S08]  /*0030*/  S2UR UR6, SR_CTAID.X ;  /* 0x00000000000679c3 */ /* 0x000e300000002500 */
[----:B------:R-:W1:Y:S01]  /*0040*/  LDC R19, c[0x0][0x3b8] ;  /* 0x0000ee00ff137b82 */ /* 0x000e620000000800 */
[----:B0-----:R-:W-:-:S04]  /*0050*/  UIMAD UR4, UR4, UR5, UR6 ;  /* 0x00000005040472a4 */ /* 0x001fc8000f8e0206 */
[----:B------:R-:W-:-:S06]  /*0060*/  USHF.L.U32 UR4, UR4, 0x8, URZ ;  /* 0x0000000804047899 */ /* 0x000fcc00080006ff */
[----:B-1----:R-:W-:-:S13]  /*0070*/  ISETP.LE.AND P0, PT, R19, UR4, PT ;  /* 0x0000000413007c0c */ /* 0x002fda000bf03270 */
[----:B------:R-:W-:Y:S05]  /*0080*/  @P0 EXIT ;  /* 0x000000000000094d */ /* 0x000fea0003800000 */
[----:B------:R-:W0:Y:S01]  /*0090*/  S2R R0, SR_TID.X ;  /* 0x0000000000007919 */ /* 0x000e220000002100 */
[----:B------:R-:W1:Y:S01]  /*00a0*/  LDC.64 R2, c[0x0][0x388] ;  /* 0x0000e200ff027b82 */ /* 0x000e620000000a00 */
[----:B------:R-:W2:Y:S07]  /*00b0*/  LDCU.64 UR6, c[0x0][0x358] ;  /* 0x00006b00ff0677ac */ /* 0x000eae0008000a00 */
[----:B------:R-:W3:Y:S01]  /*00c0*/  LDC.64 R16, c[0x0][0x3a0] ;  /* 0x0000e800ff107b82 */ /* 0x000ee20000000a00 */
[----:B0-----:R-:W-:-:S05]  /*00d0*/  VIADD R0, R0, UR4 ;  /* 0x0000000400007c36 */ /* 0x001fca0008000000 */
[----:B------:R-:W-:-:S05]  /*00e0*/  VIADDMNMX R19, R19, 0xffffffff, R0, PT ;  /* 0xffffffff13137846 */ /* 0x000fca0003800100 */
[----:B-1----:R-:W-:-:S05]  /*00f0*/  IMAD.WIDE R2, R19, 0x8, R2 ;  /* 0x0000000813027825 */ /* 0x002fca00078e0202 */
[----:B--2---:R-:W2:Y:S04]  /*0100*/  LDG.E.64 R4, desc[UR6][R2.64] ;  /* 0x0000000602047981 */ /* 0x004ea8000c1e1b00 */
[----:B--2---:R-:W2:Y:S01]  /*0110*/  LDG.E.128 R4, desc[UR6][R4.64] ;  /* 0x0000000604047981 */ /* 0x004ea2000c1e1d00 */
[----:B------:R-:W-:Y:S01]  /*0120*/  BSSY.RECONVERGENT B0, `(.L_x_0) ;  /* 0x0000014000007945 */ /* 0x000fe20003800200 */
[----:B--2---:R-:W-:-:S06]  /*0130*/  DADD R8, |R4|, |R6| ;  /* 0x0000000004087229 */ /* 0x004fcc0000000606 */
[----:B------:R-:W0:Y:S04]  /*0140*/  MUFU.RCP64H R11, R9 ;  /* 0x00000009000b7308 */ /* 0x000e280000001800 */
[----:B------:R-:W-:-:S05]  /*0150*/  VIADD R10, R9, 0x300402 ;  /* 0x00300402090a7836 */ /* 0x000fca0000000000 */
[----:B------:R-:W-:Y:S01]  /*0160*/  FSETP.GEU.AND P0, PT, |R10|, 5.8789094863358348022e-39, PT ;  /* 0x004004020a00780b */ /* 0x000fe20003f0e200 */
[----:B0-----:R-:W-:-:S08]  /*0170*/  DFMA R12, -R8, R10, 1 ;  /* 0x3ff00000080c742b */ /* 0x001fd0000000010a */
[----:B------:R-:W-:-:S08]  /*0180*/  DFMA R12, R12, R12, R12 ;  /* 0x0000000c0c0c722b */ /* 0x000fd0000000000c */
[----:B------:R-:W-:-:S08]  /*0190*/  DFMA R12, R10, R12, R10 ;  /* 0x0000000c0a0c722b */ /* 0x000fd0000000000a */
[----:B------:R-:W-:-:S08]  /*01a0*/  DFMA R14, -R8, R12, 1 ;  /* 0x3ff00000080e742b */ /* 0x000fd0000000010c */
[----:B------:R-:W-:Y:S01]  /*01b0*/  DFMA R2, R12, R14, R12 ;  /* 0x0000000e0c02722b */ /* 0x000fe2000000000c */
[----:B---3--:R-:W-:Y:S01]  /*01c0*/  IMAD.WIDE R14, R19, 0x8, R16 ;  /* 0x00000008130e7825 */ /* 0x008fe200078e0210 */
[----:B------:R-:W-:Y:S09]  /*01d0*/  @P0 BRA `(.L_x_1) ;  /* 0x0000000000200947 */ /* 0x000ff20003800000 */
[----:B------:R-:W-:Y:S01]  /*01e0*/  LOP3.LUT R22, R9, 0x7fffffff, RZ, 0xc0, !PT ;  /* 0x7fffffff09167812 */ /* 0x000fe200078ec0ff */
[----:B------:R-:W-:Y:S01]  /*01f0*/  IMAD.MOV.U32 R16, RZ, RZ, R8 ;  /* 0x000000ffff107224 */ /* 0x000fe200078e0008 */
[----:B------:R-:W-:Y:S01]  /*0200*/  MOV R18, 0x240 ;  /* 0x0000024000127802 */ /* 0x000fe20000000f00 */
[----:B------:R-:W-:Y:S01]  /*0210*/  IMAD.MOV.U32 R17, RZ, RZ, R9 ;  /* 0x000000ffff117224 */ /* 0x000fe200078e0009 */
[----:B------:R-:W-:-:S07]  /*0220*/  IADD3 R22, PT, PT, R22, -0x100000, RZ ;  /* 0xfff0000016167810 */ /* 0x000fce0007ffe0ff */
[----:B------:R-:W-:Y:S05]  /*0230*/  CALL.REL.NOINC `($__internal_0_$__cuda_sm20_dblrcp_rn_slowpath_v3) ;  /* 0x0000000000ac7944 */ /* 0x000fea0003c00000 */
[----:B------:R-:W-:Y:S02]  /*0240*/  IMAD.MOV.U32 R2, RZ, RZ, R20 ;  /* 0x000000ffff027224 */ /* 0x000fe400078e0014 */
[----:B------:R-:W-:-:S07]  /*0250*/  IMAD.MOV.U32 R3, RZ, RZ, R21 ;  /* 0x000000ffff037224 */ /* 0x000fce00078e0015 */
.L_x_1:
[----:B------:R-:W-:Y:S05]  /*0260*/  BSYNC.RECONVERGENT B0 ;  /* 0x0000000000007941 */ /* 0x000fea0003800200 */
.L_x_0:
[-C--:B------:R-:W-:Y:S01]  /*0270*/  DMUL R8, R6, R2.reuse ;  /* 0x0000000206087228 */ /* 0x080fe20000000000 */
[----:B------:R-:W-:Y:S01]  /*0280*/  BSSY.RECONVERGENT B0, `(.L_x_2) ;  /* 0x0000014000007945 */ /* 0x000fe20003800200 */
[----:B------:R-:W-:-:S06]  /*0290*/  DMUL R10, R4, R2 ;  /* 0x00000002040a7228 */ /* 0x000fcc0000000000 */
[----:B------:R-:W-:-:S08]  /*02a0*/  DMUL R16, R8, R8 ;  /* 0x0000000808107228 */ /* 0x000fd00000000000 */
[----:B------:R-:W-:-:S06]  /*02b0*/  DFMA R16, R10, R10, R16 ;  /* 0x0000000a0a10722b */ /* 0x000fcc0000000010 */
[----:B------:R-:W0:Y:S04]  /*02c0*/  MUFU.RCP64H R19, R17 ;  /* 0x0000001100137308 */ /* 0x000e280000001800 */
[----:B------:R-:W-:-:S05]  /*02d0*/  VIADD R18, R17, 0x300402 ;  /* 0x0030040211127836 */ /* 0x000fca0000000000 */
[----:B------:R-:W-:Y:S01]  /*02e0*/  FSETP.GEU.AND P0, PT, |R18|, 5.8789094863358348022e-39, PT ;  /* 0x004004021200780b */ /* 0x000fe20003f0e200 */
[----:B0-----:R-:W-:-:S08]  /*02f0*/  DFMA R12, -R16, R18, 1 ;  /* 0x3ff00000100c742b */ /* 0x001fd00000000112 */
[----:B------:R-:W-:-:S08]  /*0300*/  DFMA R12, R12, R12, R12 ;  /* 0x0000000c0c0c722b */ /* 0x000fd0000000000c */
[----:B------:R-:W-:Y:S02]  /*0310*/  DFMA R20, R18, R12, R18 ;  /* 0x0000000c1214722b */ /* 0x000fe40000000012 */
[----:B------:R-:W-:-:S06]  /*0320*/  DMUL R12, RZ, R2 ;  /* 0x00000002ff0c7228 */ /* 0x000fcc0000000000 */
[----:B------:R-:W-:-:S08]  /*0330*/  DFMA R22, -R16, R20, 1 ;  /* 0x3ff000001016742b */ /* 0x000fd00000000114 */
[----:B------:R-:W-:Y:S01]  /*0340*/  DFMA R18, R20, R22, R20 ;  /* 0x000000161412722b */ /* 0x000fe20000000014 */
[----:B------:R-:W-:Y:S10]  /*0350*/  @P0 BRA `(.L_x_3) ;  /* 0x0000000000180947 */ /* 0x000ff40003800000 */
[----:B------:R-:W-:Y:S02]  /*0360*/  LOP3.LUT R22, R17, 0x7fffffff, RZ, 0xc0, !PT ;  /* 0x7fffffff11167812 */ /* 0x000fe400078ec0ff */
[----:B------:R-:W-:Y:S02]  /*0370*/  MOV R18, 0x3a0 ;  /* 0x000003a000127802 */ /* 0x000fe40000000f00 */
[----:B------:R-:W-:-:S07]  /*0380*/  IADD3 R22, PT, PT, R22, -0x100000, RZ ;  /* 0xfff0000016167810 */ /* 0x000fce0007ffe0ff */
[----:B------:R-:W-:Y:S05]  /*0390*/  CALL.REL.NOINC `($__internal_0_$__cuda_sm20_dblrcp_rn_slowpath_v3) ;  /* 0x0000000000547944 */ /* 0x000fea0003c00000 */
[----:B------:R-:W-:Y:S02]  /*03a0*/  IMAD.MOV.U32 R18, RZ, RZ, R20 ;  /* 0x000000ffff127224 */ /* 0x000fe400078e0014 */
[----:B------:R-:W-:-:S07]  /*03b0*/  IMAD.MOV.U32 R19, RZ, RZ, R21 ;  /* 0x000000ffff137224 */ /* 0x000fce00078e0015 */
.L_x_3:
[----:B------:R-:W-:Y:S05]  /*03c0*/  BSYNC.RECONVERGENT B0 ;  /* 0x0000000000007941 */ /* 0x000fea0003800200 */
.L_x_2:
[----:B------:R-:W0:Y:S02]  /*03d0*/  LDCU UR4, c[0x0][0x3b8] ;  /* 0x00007700ff0477ac */ /* 0x000e240008000800 */
[----:B0-----:R-:W-:-:S13]  /*03e0*/  ISETP.GE.AND P0, PT, R0, UR4, PT ;  /* 0x0000000400007c0c */ /* 0x001fda000bf06270 */
[----:B------:R-:W-:Y:S05]  /*03f0*/  @P0 EXIT ;  /* 0x000000000000094d */ /* 0x000fea0003800000 */
[----:B------:R-:W2:Y:S01]  /*0400*/  LDG.E.64 R14, desc[UR6][R14.64] ;  /* 0x000000060e0e7981 */ /* 0x000ea2000c1e1b00 */
[----:B------:R-:W0:Y:S01]  /*0410*/  LDC.64 R16, c[0x0][0x3b0] ;  /* 0x0000ec00ff107b82 */ /* 0x000e220000000a00 */
[----:B------:R-:W-:Y:S02]  /*0420*/  DMUL R20, R12, R8 ;  /* 0x000000080c147228 */ /* 0x000fe40000000000 */
[----:B------:R-:W-:Y:S02]  /*0430*/  DMUL R8, R8, R2 ;  /* 0x0000000208087228 */ /* 0x000fe40000000000 */
[----:B------:R-:W-:-:S04]  /*0440*/  DSETP.NEU.AND P0, PT, R6, RZ, PT ;  /* 0x000000ff0600722a */ /* 0x000fc80003f0d000 */
[----:B------:R-:W-:Y:S02]  /*0450*/  DFMA R20, R10, R2, R20 ;  /* 0x000000020a14722b */ /* 0x000fe40000000014 */
[----:B------:R-:W-:Y:S02]  /*0460*/  DFMA R6, R12, R10, -R8 ;  /* 0x0000000a0c06722b */ /* 0x000fe40000000808 */
[----:B------:R-:W-:-:S04]  /*0470*/  DSETP.EQ.AND P0, PT, R4, RZ, !P0 ;  /* 0x000000ff0400722a */ /* 0x000fc80004702000 */
[-C--:B------:R-:W-:Y:S02]  /*0480*/  DMUL R4, R20, R18.reuse ;  /* 0x0000001214047228 */ /* 0x080fe40000000000 */
[----:B------:R-:W-:Y:S01]  /*0490*/  DMUL R6, R6, R18 ;  /* 0x0000001206067228 */ /* 0x000fe20000000000 */
[----:B------:R-:W-:Y:S01]  /*04a0*/  SEL R3, RZ, 0x1, !P0 ;  /* 0x00000001ff037807 */ /* 0x000fe20004000000 */
[----:B0-----:R-:W-:-:S05]  /*04b0*/  IMAD.WIDE R16, R0, 0x4, R16 ;  /* 0x0000000400107825 */ /* 0x001fca00078e0210 */
[----:B--2---:R-:W-:Y:S04]  /*04c0*/  STG.E.128 desc[UR6][R14.64], R4 ;  /* 0x000000040e007986 */ /* 0x004fe8000c101d06 */
[----:B------:R-:W-:Y:S01]  /*04d0*/  STG.E desc[UR6][R16.64], R3 ;  /* 0x0000000310007986 */ /* 0x000fe2000c101906 */
[----:B------:R-:W-:Y:S05]  /*04e0*/  EXIT ;  /* 0x000000000000794d */ /* 0x000fea0003800000 */
        .weak           $__internal_0_$__cuda_sm20_dblrcp_rn_slowpath_v3
        .type           $__internal_0_$__cuda_sm20_dblrcp_rn_slowpath_v3,@function
        .size           $__internal_0_$__cuda_sm20_dblrcp_rn_slowpath_v3,(.L_x_35 - $__internal_0_$__cuda_sm20_dblrcp_rn_slowpath_v3)
$__internal_0_$__cuda_sm20_dblrcp_rn_slowpath_v3:
[----:B------:R-:W-:Y:S01]  /*04f0*/  DSETP.GTU.AND P0, PT, |R16|, +INF , PT ;  /* 0x7ff000001000742a */ /* 0x000fe20003f0c200 */
[----:B------:R-:W-:-:S13]  /*0500*/  BSSY.RECONVERGENT B1, `(.L_x_4) ;  /* 0x0000022000017945 */ /* 0x000fda0003800200 */
[----:B------:R-:W-:Y:S05]  /*0510*/  @P0 BRA `(.L_x_5) ;  /* 0x0000000000780947 */ /* 0x000fea0003800000 */
[----:B------:R-:W-:-:S05]  /*0520*/  LOP3.LUT R23, R17, 0x7fffffff, RZ, 0xc0, !PT ;  /* 0x7fffffff11177812 */ /* 0x000fca00078ec0ff */
[----:B------:R-:W-:-:S05]  /*0530*/  VIADD R19, R23, 0xffffffff ;  /* 0xffffffff17137836 */ /* 0x000fca0000000000 */
[----:B------:R-:W-:-:S13]  /*0540*/  ISETP.GE.U32.AND P0, PT, R19, 0x7fefffff, PT ;  /* 0x7fefffff1300780c */ /* 0x000fda0003f06070 */
[----:B------:R-:W-:Y:S02]  /*0550*/  @P0 LOP3.LUT R21, R17, 0x7ff00000, RZ, 0x3c, !PT ;  /* 0x7ff0000011150812 */ /* 0x000fe400078e3cff */
[----:B------:R-:W-:Y:S01]  /*0560*/  @P0 MOV R20, RZ ;  /* 0x000000ff00140202 */ /* 0x000fe20000000f00 */
[----:B------:R-:W-:Y:S06]  /*0570*/  @P0 BRA `(.L_x_6) ;  /* 0x0000000000680947 */ /* 0x000fec0003800000 */
[----:B------:R-:W-:-:S13]  /*0580*/  ISETP.GE.U32.AND P0, PT, R23, 0x1000001, PT ;  /* 0x010000011700780c */ /* 0x000fda0003f06070 */
[----:B------:R-:W-:Y:S05]  /*0590*/  @!P0 BRA `(.L_x_7) ;  /* 0x0000000000348947 */ /* 0x000fea0003800000 */
[----:B------:R-:W-:Y:S02]  /*05a0*/  VIADD R21, R17, 0xc0200000 ;  /* 0xc020000011157836 */ /* 0x000fe40000000000 */
[----:B------:R-:W-:Y:S02]  /*05b0*/  IMAD.MOV.U32 R20, RZ, RZ, R16 ;  /* 0x000000ffff147224 */ /* 0x000fe400078e0010 */
[----:B------:R-:W0:Y:S04]  /*05c0*/  MUFU.RCP64H R23, R21 ;  /* 0x0000001500177308 */ /* 0x000e280000001800 */
[----:B0-----:R-:W-:-:S08]  /*05d0*/  DFMA R24, -R20, R22, 1 ;  /* 0x3ff000001418742b */ /* 0x001fd00000000116 */
[----:B------:R-:W-:-:S08]  /*05e0*/  DFMA R24, R24, R24, R24 ;  /* 0x000000181818722b */ /* 0x000fd00000000018 */
[----:B------:R-:W-:-:S08]  /*05f0*/  DFMA R24, R22, R24, R22 ;  /* 0x000000181618722b */ /* 0x000fd00000000016 */
[----:B------:R-:W-:-:S08]  /*0600*/  DFMA R22, -R20, R24, 1 ;  /* 0x3ff000001416742b */ /* 0x000fd00000000118 */
[----:B------:R-:W-:-:S08]  /*0610*/  DFMA R22, R24, R22, R24 ;  /* 0x000000161816722b */ /* 0x000fd00000000018 */
[----:B------:R-:W-:-:S08]  /*0620*/  DMUL R22, R22, 2.2250738585072013831e-308 ;  /* 0x0010000016167828 */ /* 0x000fd00000000000 */
[----:B------:R-:W-:-:S08]  /*0630*/  DFMA R16, -R16, R22, 1 ;  /* 0x3ff000001010742b */ /* 0x000fd00000000116 */
[----:B------:R-:W-:-:S08]  /*0640*/  DFMA R16, R16, R16, R16 ;  /* 0x000000101010722b */ /* 0x000fd00000000010 */
[----:B------:R-:W-:Y:S01]  /*0650*/  DFMA R20, R22, R16, R22 ;  /* 0x000000101614722b */ /* 0x000fe20000000016 */
[----:B------:R-:W-:Y:S10]  /*0660*/  BRA `(.L_x_6) ;  /* 0x00000000002c7947 */ /* 0x000ff40003800000 */
.L_x_7:
[----:B------:R-:W-:-:S06]  /*0670*/  DMUL R16, R16, 8.11296384146066816958e+31 ;  /* 0x4690000010107828 */ /* 0x000fcc0000000000 */
[----:B------:R-:W0:Y:S02]  /*0680*/  MUFU.RCP64H R23, R17 ;  /* 0x0000001100177308 */ /* 0x000e240000001800 */
[----:B0-----:R-:W-:-:S08]  /*0690*/  DFMA R20, -R16, R22, 1 ;  /* 0x3ff000001014742b */ /* 0x001fd00000000116 */
[----:B------:R-:W-:-:S08]  /*06a0*/  DFMA R20, R20, R20, R20 ;  /* 0x000000141414722b */ /* 0x000fd00000000014 */
[----:B------:R-:W-:-:S08]  /*06b0*/  DFMA R20, R22, R20, R22 ;  /* 0x000000141614722b */ /* 0x000fd00000000016 */
[----:B------:R-:W-:-:S08]  /*06c0*/  DFMA R22, -R16, R20, 1 ;  /* 0x3ff000001016742b */ /* 0x000fd00000000114 */
[----:B------:R-:W-:-:S08]  /*06d0*/  DFMA R20, R20, R22, R20 ;  /* 0x000000161414722b */ /* 0x000fd00000000014 */
[----:B------:R-:W-:Y:S01]  /*06e0*/  DMUL R20, R20, 8.11296384146066816958e+31 ;  /* 0x4690000014147828 */ /* 0x000fe20000000000 */
[----:B------:R-:W-:Y:S10]  /*06f0*/  BRA `(.L_x_6) ;  /* 0x0000000000087947 */ /* 0x000ff40003800000 */
.L_x_5:
[----:B------:R-:W-:Y:S02]  /*0700*/  LOP3.LUT R21, R17, 0x80000, RZ, 0xfc, !PT ;  /* 0x0008000011157812 */ /* 0x000fe400078efcff */
[----:B------:R-:W-:-:S07]  /*0710*/  MOV R20, R16 ;  /* 0x0000001000147202 */ /* 0x000fce0000000f00 */
.L_x_6:
[----:B------:R-:W-:Y:S05]  /*0720*/  BSYNC.RECONVERGENT B1 ;  /* 0x0000000000017941 */ /* 0x000fea0003800200 */
.L_x_4:
[----:B------:R-:W-:-:S04]  /*0730*/  IMAD.MOV.U32 R19, RZ, RZ, 0x0 ;  /* 0x00000000ff137424 */ /* 0x000fc800078e00ff */
[----:B------:R-:W-:Y:S05]  /*0740*/  RET.REL.NODEC R18 `(_Z9getri_1x1I7double2Li256EEviPPKT_iPKiPPS1_iPii) ;  /* 0xfffffff8122c7950 */ /* 0x000fea0003c3ffff */
.L_x_8:
[----:B------:R-:W-:-:S00]  /*0750*/  BRA `(.L_x_8) ;  /* 0xfffffffc00fc7947 */ /* 0x000fc0000383ffff */
[----:B------:R-:W-:-:S00]  /*0760*/  NOP ;  /* 0x0000000000007918 */ /* 0x000fc00000000000 */
        /* <DEDUP_REMOVED lines=9> */
.L_x_35:


//--------------------- .text._Z9getri_1x1I6float2Li256EEviPPKT_iPKiPPS1_iPii --------------------------
	.section	.text._Z9getri_1x1I6float2Li256EEviPPKT_iPKiPPS1_iPii,"ax",@progbits
	.align	128
        .global         _Z9getri_1x1I6float2Li256EEviPPKT_iPKiPPS1_iPii
        .type           _Z9getri_1x1I6float2Li256EEviPPKT_iPKiPPS1_iPii,@function
        .size           _Z9getri_1x1I6float2Li256EEviPPKT_iPKiPPS1_iPii,(.L_x_36 - _Z9getri_1x1I6float2Li256EEviPPKT_iPKiPPS1_iPii)
        .other          _Z9getri_1x1I6float2Li256EEviPPKT_iPKiPPS1_iPii,@"STO_CUDA_ENTRY STV_DEFAULT"
_Z9getri_1x1I6float2Li256EEviPPKT_iPKiPPS1_iPii:
.text._Z9getri_1x1I6float2Li256EEviPPKT_iPKiPPS1_iPii:
        /* <DEDUP_REMOVED lines=17> */
[----:B--2---:R-:W2:Y:S01]  /*0110*/  LDG.E.64 R4, desc[UR6][R4.64] ;  /* 0x0000000604047981 */ /* 0x004ea2000c1e1b00 */
[----:B------:R-:W-:Y:S01]  /*0120*/  BSSY.RECONVERGENT B0, `(.L_x_9) ;  /* 0x000000f000007945 */ /* 0x000fe20003800200 */
[----:B---3--:R-:W-:-:S04]  /*0130*/  IMAD.WIDE R6, R11, 0x8, R6 ;  /* 0x000000080b067825 */ /* 0x008fc800078e0206 */
[----:B--2---:R-:W-:-:S04]  /*0140*/  FADD R0, |R4|, |R5| ;  /* 0x4000000504007221 */ /* 0x004fc80000000200 */
[----:B------:R-:W-:-:S05]  /*0150*/  VIADD R2, R0, 0x1800000 ;  /* 0x0180000000027836 */ /* 0x000fca0000000000 */
[----:B------:R-:W-:-:S04]  /*0160*/  LOP3.LUT R2, R2, 0x7f800000, RZ, 0xc0, !PT ;  /* 0x7f80000002027812 */ /* 0x000fc800078ec0ff */
[----:B------:R-:W-:-:S13]  /*0170*/  ISETP.GT.U32.AND P0, PT, R2, 0x1ffffff, PT ;  /* 0x01ffffff0200780c */ /* 0x000fda0003f04070 */
[----:B------:R-:W-:Y:S05]  /*0180*/  @P0 BRA `(.L_x_10) ;  /* 0x0000000000100947 */ /* 0x000fea0003800000 */
[----:B------:R-:W-:-:S07]  /*0190*/  MOV R12, 0x1b0 ;  /* 0x000001b0000c7802 */ /* 0x000fce0000000f00 */
[----:B------:R-:W-:Y:S05]  /*01a0*/  CALL.REL.NOINC `($__internal_1_$__cuda_sm20_rcp_rn_f32_slowpath) ;  /* 0x0000000000b07944 */ /* 0x000fea0003c00000 */
[----:B------:R-:W-:Y:S01]  /*01b0*/  MOV R9, R0 ;  /* 0x0000000000097202 */ /* 0x000fe20000000f00 */
[----:B------:R-:W-:Y:S06]  /*01c0*/  BRA `(.L_x_11) ;  /* 0x0000000000107947 */ /* 0x000fec0003800000 */
.L_x_10:
[----:B------:R-:W0:Y:S02]  /*01d0*/  MUFU.RCP R9, R0 ;  /* 0x0000000000097308 */ /* 0x000e240000001000 */
[----:B0-----:R-:W-:-:S04]  /*01e0*/  FFMA R2, R0, R9, -1 ;  /* 0xbf80000000027423 */ /* 0x001fc80000000009 */
[----:B------:R-:W-:-:S04]  /*01f0*/  FADD.FTZ R2, -R2, -RZ ;  /* 0x800000ff02027221 */ /* 0x000fc80000010100 */
[----:B------:R-:W-:-:S07]  /*0200*/  FFMA R9, R9, R2, R9 ;  /* 0x0000000209097223 */ /* 0x000fce0000000009 */
.L_x_11:
[----:B------:R-:W-:Y:S05]  /*0210*/  BSYNC.RECONVERGENT B0 ;  /* 0x0000000000007941 */ /* 0x000fea0003800200 */
.L_x_9:
[-C--:B------:R-:W-:Y:S01]  /*0220*/  FMUL R10, R5, R9.reuse ;  /* 0x00000009050a7220 */ /* 0x080fe20000400000 */
[----:B------:R-:W-:Y:S01]  /*0230*/  FMUL R8, R4, R9 ;  /* 0x0000000904087220 */ /* 0x000fe20000400000 */
[----:B------:R-:W-:Y:S02]  /*0240*/  BSSY.RECONVERGENT B0, `(.L_x_12) ;  /* 0x0000010000007945 */ /* 0x000fe40003800200 */
[----:B------:R-:W-:-:S04]  /*0250*/  FMUL R11, R10, R10 ;  /* 0x0000000a0a0b7220 */ /* 0x000fc80000400000 */
[----:B------:R-:W-:Y:S01]  /*0260*/  FFMA R15, R8, R8, R11 ;  /* 0x00000008080f7223 */ /* 0x000fe2000000000b */
[----:B------:R-:W-:-:S03]  /*0270*/  FMUL R11, RZ, R9 ;  /* 0x00000009ff0b7220 */ /* 0x000fc60000400000 */
[----:B------:R-:W-:-:S05]  /*0280*/  VIADD R0, R15, 0x1800000 ;  /* 0x018000000f007836 */ /* 0x000fca0000000000 */
[----:B------:R-:W-:-:S04]  /*0290*/  LOP3.LUT R0, R0, 0x7f800000, RZ, 0xc0, !PT ;  /* 0x7f80000000007812 */ /* 0x000fc800078ec0ff */
[----:B------:R-:W-:-:S13]  /*02a0*/  ISETP.GT.U32.AND P0, PT, R0, 0x1ffffff, PT ;  /* 0x01ffffff0000780c */ /* 0x000fda0003f04070 */
[----:B------:R-:W-:Y:S05]  /*02b0*/  @P0 BRA `(.L_x_13) ;  /* 0x0000000000100947 */ /* 0x000fea0003800000 */
[----:B------:R-:W-:Y:S01]  /*02c0*/  IMAD.MOV.U32 R0, RZ, RZ, R15 ;  /* 0x000000ffff007224 */ /* 0x000fe200078e000f */
[----:B------:R-:W-:-:S07]  /*02d0*/  MOV R12, 0x2f0 ;  /* 0x000002f0000c7802 */ /* 0x000fce0000000f00 */
[----:B------:R-:W-:Y:S05]  /*02e0*/  CALL.REL.NOINC `($__internal_1_$__cuda_sm20_rcp_rn_f32_slowpath) ;  /* 0x0000000000607944 */ /* 0x000fea0003c00000 */
[----:B------:R-:W-:Y:S05]  /*02f0*/  BRA `(.L_x_14) ;  /* 0x0000000000107947 */ /* 0x000fea0003800000 */
.L_x_13:
[----:B------:R-:W0:Y:S02]  /*0300*/  MUFU.RCP R0, R15 ;  /* 0x0000000f00007308 */ /* 0x000e240000001000 */
[----:B0-----:R-:W-:-:S04]  /*0310*/  FFMA R2, R15, R0, -1 ;  /* 0xbf8000000f027423 */ /* 0x001fc80000000000 */
[----:B------:R-:W-:-:S04]  /*0320*/  FADD.FTZ R13, -R2, -RZ ;  /* 0x800000ff020d7221 */ /* 0x000fc80000010100 */
[----:B------:R-:W-:-:S07]  /*0330*/  FFMA R0, R0, R13, R0 ;  /* 0x0000000d00007223 */ /* 0x000fce0000000000 */
.L_x_14:
[----:B------:R-:W-:Y:S05]  /*0340*/  BSYNC.RECONVERGENT B0 ;  /* 0x0000000000007941 */ /* 0x000fea0003800200 */
.L_x_12:
[----:B------:R-:W0:Y:S02]  /*0350*/  LDCU UR4, c[0x0][0x3b8] ;  /* 0x00007700ff0477ac */ /* 0x000e240008000800 */
[----:B0-----:R-:W-:-:S13]  /*0360*/  ISETP.GE.AND P0, PT, R3, UR4, PT ;  /* 0x0000000403007c0c */ /* 0x001fda000bf06270 */
[----:B------:R-:W-:Y:S05]  /*0370*/  @P0 EXIT ;  /* 0x000000000000094d */ /* 0x000fea0003800000 */
[----:B------:R-:W2:Y:S01]  /*0380*/  LDG.E.64 R6, desc[UR6][R6.64] ;  /* 0x0000000606067981 */ /* 0x000ea2000c1e1b00 */
[----:B------:R-:W0:Y:S01]  /*0390*/  LDC.64 R12, c[0x0][0x3b0] ;  /* 0x0000ec00ff0c7b82 */ /* 0x000e220000000a00 */
[----:B------:R-:W-:Y:S01]  /*03a0*/  FMUL R15, R11, R10 ;  /* 0x0000000a0b0f7220 */ /* 0x000fe20000400000 */
[-C--:B------:R-:W-:Y:S01]  /*03b0*/  FMUL R10, R10, R9.reuse ;  /* 0x000000090a0a7220 */ /* 0x080fe20000400000 */
[----:B------:R-:W-:Y:S02]  /*03c0*/  FSETP.NEU.AND P0, PT, R5, RZ, PT ;  /* 0x000000ff0500720b */ /* 0x000fe40003f0d000 */
[----:B------:R-:W-:Y:S01]  /*03d0*/  FFMA R15, R8, R9, R15 ;  /* 0x00000009080f7223 */ /* 0x000fe2000000000f */
[----:B------:R-:W-:Y:S01]  /*03e0*/  FFMA R11, R11, R8, -R10 ;  /* 0x000000080b0b7223 */ /* 0x000fe2000000080a */
[----:B------:R-:W-:Y:S02]  /*03f0*/  FSETP.EQ.AND P0, PT, R4, RZ, !P0 ;  /* 0x000000ff0400720b */ /* 0x000fe40004702000 */
[-C--:B------:R-:W-:Y:S01]  /*0400*/  FMUL R10, R15, R0.reuse ;  /* 0x000000000f0a7220 */ /* 0x080fe20000400000 */
[----:B------:R-:W-:Y:S01]  /*0410*/  FMUL R11, R11, R0 ;  /* 0x000000000b0b7220 */ /* 0x000fe20000400000 */
[----:B------:R-:W-:Y:S01]  /*0420*/  SEL R5, RZ, 0x1, !P0 ;  /* 0x00000001ff057807 */ /* 0x000fe20004000000 */
[----:B0-----:R-:W-:-:S03]  /*0430*/  IMAD.WIDE R2, R3, 0x4, R12 ;  /* 0x0000000403027825 */ /* 0x001fc600078e020c */
[----:B--2---:R-:W-:Y:S04]  /*0440*/  STG.E.64 desc[UR6][R6.64], R10 ;  /* 0x0000000a06007986 */ /* 0x004fe8000c101b06 */
[----:B------:R-:W-:Y:S01]  /*0450*/  STG.E desc[UR6][R2.64], R5 ;  /* 0x0000000502007986 */ /* 0x000fe2000c101906 */
[----:B------:R-:W-:Y:S05]  /*0460*/  EXIT ;  /* 0x000000000000794d */ /* 0x000fea0003800000 */
        .weak           $__internal_1_$__cuda_sm20_rcp_rn_f32_slowpath
        .type           $__internal_1_$__cuda_sm20_rcp_rn_f32_slowpath,@function
        .size           $__internal_1_$__cuda_sm20_rcp_rn_f32_slowpath,(.L_x_36 - $__internal_1_$__cuda_sm20_rcp_rn_f32_slowpath)
$__internal_1_$__cuda_sm20_rcp_rn_f32_slowpath:
[----:B------:R-:W-:Y:S01]  /*0470*/  SHF.L.U32 R2, R0, 0x1, RZ ;  /* 0x0000000100027819 */ /* 0x000fe200000006ff */
[----:B------:R-:W-:Y:S03]  /*0480*/  BSSY.RECONVERGENT B1, `(.L_x_15) ;  /* 0x0000030000017945 */ /* 0x000fe60003800200 */
[----:B------:R-:W-:-:S04]  /*0490*/  SHF.R.U32.HI R2, RZ, 0x18, R2 ;  /* 0x00000018ff027819 */ /* 0x000fc80000011602 */
[----:B------:R-:W-:-:S13]  /*04a0*/  ISETP.NE.U32.AND P0, PT, R2, RZ, PT ;  /* 0x000000ff0200720c */ /* 0x000fda0003f05070 */
[----:B------:R-:W-:Y:S05]  /*04b0*/  @P0 BRA `(.L_x_16) ;  /* 0x0000000000280947 */ /* 0x000fea0003800000 */
[----:B------:R-:W-:-:S05]  /*04c0*/  IMAD.SHL.U32 R2, R0, 0x2, RZ ;  /* 0x0000000200027824 */ /* 0x000fca00078e00ff */
[----:B------:R-:W-:-:S13]  /*04d0*/  ISETP.NE.AND P0, PT, R2, RZ, PT ;  /* 0x000000ff0200720c */ /* 0x000fda0003f05270 */
[----:B------:R-:W-:Y:S01]  /*04e0*/  @P0 FFMA R14, R0, 1.84467440737095516160e+19, RZ ;  /* 0x5f800000000e0823 */ /* 0x000fe200000000ff */
[----:B------:R-:W-:Y:S08]  /*04f0*/  @!P0 MUFU.RCP R13, R0 ;  /* 0x00000000000d8308 */ /* 0x000ff00000001000 */
[----:B------:R-:W0:Y:S02]  /*0500*/  @P0 MUFU.RCP R15, R14 ;  /* 0x0000000e000f0308 */ /* 0x000e240000001000 */
[----:B0-----:R-:W-:-:S04]  /*0510*/  @P0 FFMA R2, R14, R15, -1 ;  /* 0xbf8000000e020423 */ /* 0x001fc8000000000f */
[----:B------:R-:W-:-:S04]  /*0520*/  @P0 FADD.FTZ R2, -R2, -RZ ;  /* 0x800000ff02020221 */ /* 0x000fc80000010100 */
[----:B------:R-:W-:-:S04]  /*0530*/  @P0 FFMA R2, R15, R2, R15 ;  /* 0x000000020f020223 */ /* 0x000fc8000000000f */
[----:B------:R-:W-:Y:S01]  /*0540*/  @P0 FFMA R13, R2, 1.84467440737095516160e+19, RZ ;  /* 0x5f800000020d0823 */ /* 0x000fe200000000ff */
[----:B------:R-:W-:Y:S06]  /*0550*/  BRA `(.L_x_17) ;  /* 0x0000000000887947 */ /* 0x000fec0003800000 */
.L_x_16:
[----:B------:R-:W-:-:S04]  /*0560*/  IADD3 R18, PT, PT, R2, -0xfd, RZ ;  /* 0xffffff0302127810 */ /* 0x000fc80007ffe0ff */
[----:B------:R-:W-:-:S13]  /*0570*/  ISETP.GT.U32.AND P0, PT, R18, 0x1, PT ;  /* 0x000000011200780c */ /* 0x000fda0003f04070 */
[----:B------:R-:W-:Y:S05]  /*0580*/  @P0 BRA `(.L_x_18) ;  /* 0x0000000000780947 */ /* 0x000fea0003800000 */
[----:B------:R-:W-:Y:S01]  /*0590*/  LOP3.LUT R13, R0, 0x7fffff, RZ, 0xc0, !PT ;  /* 0x007fffff000d7812 */ /* 0x000fe200078ec0ff */
[----:B------:R-:W-:-:S03]  /*05a0*/  IMAD.MOV.U32 R17, RZ, RZ, 0x3 ;  /* 0x00000003ff117424 */ /* 0x000fc600078e00ff */
[----:B------:R-:W-:Y:S02]  /*05b0*/  LOP3.LUT R13, R13, 0x3f800000, RZ, 0xfc, !PT ;  /* 0x3f8000000d0d7812 */ /* 0x000fe400078efcff */
[----:B------:R-:W-:Y:S02]  /*05c0*/  SHF.L.U32 R17, R17, R18, RZ ;  /* 0x0000001211117219 */ /* 0x000fe400000006ff */
[----:B------:R-:W0:Y:S02]  /*05d0*/  MUFU.RCP R14, R13 ;  /* 0x0000000d000e7308 */ /* 0x000e240000001000 */
[----:B0-----:R-:W-:-:S04]  /*05e0*/  FFMA R15, R13, R14, -1 ;  /* 0xbf8000000d0f7423 */ /* 0x001fc8000000000e */
[----:B------:R-:W-:-:S04]  /*05f0*/  FADD.FTZ R15, -R15, -RZ ;  /* 0x800000ff0f0f7221 */ /* 0x000fc80000010100 */
[CCC-:B------:R-:W-:Y:S01]  /*0600*/  FFMA.RM R16, R14.reuse, R15.reuse, R14.reuse ;  /* 0x0000000f0e107223 */ /* 0x1c0fe2000000400e */
[----:B------:R-:W-:-:S04]  /*0610*/  FFMA.RP R15, R14, R15, R14 ;  /* 0x0000000f0e0f7223 */ /* 0x000fc8000000800e */
[C---:B------:R-:W-:Y:S02]  /*0620*/  LOP3.LUT R14, R16.reuse, 0x7fffff, RZ, 0xc0, !PT ;  /* 0x007fffff100e7812 */ /* 0x040fe400078ec0ff */
[----:B------:R-:W-:Y:S02]  /*0630*/  FSETP.NEU.FTZ.AND P0, PT, R16, R15, PT ;  /* 0x0000000f1000720b */ /* 0x000fe40003f1d000 */
[----:B------:R-:W-:Y:S02]  /*0640*/  LOP3.LUT R14, R14, 0x800000, RZ, 0xfc, !PT ;  /* 0x008000000e0e7812 */ /* 0x000fe400078efcff */
[----:B------:R-:W-:Y:S02]  /*0650*/  SEL R15, RZ, 0xffffffff, !P0 ;  /* 0xffffffffff0f7807 */ /* 0x000fe40004000000 */
[----:B------:R-:W-:Y:S02]  /*0660*/  LOP3.LUT R17, R17, R14, RZ, 0xc0, !PT ;  /* 0x0000000e11117212 */ /* 0x000fe400078ec0ff */
[----:B------:R-:W-:-:S02]  /*0670*/  IADD3 R15, PT, PT, -R15, RZ, RZ ;  /* 0x000000ff0f0f7210 */ /* 0x000fc40007ffe1ff */
[-C--:B------:R-:W-:Y:S02]  /*0680*/  SHF.R.U32.HI R17, RZ, R18.reuse, R17 ;  /* 0x00000012ff117219 */ /* 0x080fe40000011611 */
[----:B------:R-:W-:Y:S02]  /*0690*/  LOP3.LUT P1, RZ, R15, R18, R14, 0xf8, !PT ;  /* 0x000000120fff7212 */ /* 0x000fe4000782f80e */
[C---:B------:R-:W-:Y:S02]  /*06a0*/  LOP3.LUT P0, RZ, R17.reuse, 0x1, RZ, 0xc0, !PT ;  /* 0x0000000111ff7812 */ /* 0x040fe4000780c0ff */
[----:B------:R-:W-:-:S04]  /*06b0*/  LOP3.LUT P2, RZ, R17, 0x2, RZ, 0xc0, !PT ;  /* 0x0000000211ff7812 */ /* 0x000fc8000784c0ff */
[----:B------:R-:W-:Y:S02]  /*06c0*/  PLOP3.LUT P0, PT, P0, P1, P2, 0xe0, 0x0 ;  /* 0x000000000000781c */ /* 0x000fe40000703c20 */
[----:B------:R-:W-:Y:S02]  /*06d0*/  LOP3.LUT P1, RZ, R0, 0x7fffff, RZ, 0xc0, !PT ;  /* 0x007fffff00ff7812 */ /* 0x000fe4000782c0ff */
[----:B------:R-:W-:-:S05]  /*06e0*/  SEL R13, RZ, 0x1, !P0 ;  /* 0x00000001ff0d7807 */ /* 0x000fca0004000000 */
[----:B------:R-:W-:-:S05]  /*06f0*/  IMAD.MOV R13, RZ, RZ, -R13 ;  /* 0x000000ffff0d7224 */ /* 0x000fca00078e0a0d */
[----:B------:R-:W-:Y:S02]  /*0700*/  ISETP.GE.AND P0, PT, R13, RZ, PT ;  /* 0x000000ff0d00720c */ /* 0x000fe40003f06270 */
[----:B------:R-:W-:-:S04]  /*0710*/  IADD3 R13, PT, PT, R2, -0xfc, RZ ;  /* 0xffffff04020d7810 */ /* 0x000fc80007ffe0ff */
[----:B------:R-:W-:-:S07]  /*0720*/  SHF.R.U32.HI R13, RZ, R13, R14 ;  /* 0x0000000dff0d7219 */ /* 0x000fce000001160e */
[----:B------:R-:W-:-:S05]  /*0730*/  @!P0 VIADD R13, R13, 0x1 ;  /* 0x000000010d0d8836 */ /* 0x000fca0000000000 */
[----:B------:R-:W-:-:S04]  /*0740*/  @!P1 SHF.L.U32 R13, R13, 0x1, RZ ;  /* 0x000000010d0d9819 */ /* 0x000fc800000006ff */
[----:B------:R-:W-:Y:S01]  /*0750*/  LOP3.LUT R13, R13, 0x80000000, R0, 0xf8, !PT ;  /* 0x800000000d0d7812 */ /* 0x000fe200078ef800 */
[----:B------:R-:W-:Y:S06]  /*0760*/  BRA `(.L_x_17) ;  /* 0x0000000000047947 */ /* 0x000fec0003800000 */
.L_x_18:
[----:B------:R0:W1:Y:S02]  /*0770*/  MUFU.RCP R13, R0 ;  /* 0x00000000000d7308 */ /* 0x0000640000001000 */
.L_x_17:
[----:B------:R-:W-:Y:S05]  /*0780*/  BSYNC.RECONVERGENT B1 ;  /* 0x0000000000017941 */ /* 0x000fea0003800200 */
.L_x_15:
[----:B01----:R-:W-:Y:S02]  /*0790*/  IMAD.MOV.U32 R0, RZ, RZ, R13 ;  /* 0x000000ffff007224 */ /* 0x003fe400078e000d */
[----:B------:R-:W-:-:S04]  /*07a0*/  HFMA2 R13, -RZ, RZ, 0, 0 ;  /* 0x00000000ff0d7431 */ /* 0x000fc800000001ff */
[----:B------:R-:W-:Y:S05]  /*07b0*/  RET.REL.NODEC R12 `(_Z9getri_1x1I6float2Li256EEviPPKT_iPKiPPS1_iPii) ;  /* 0xfffffff80c107950 */ /* 0x000fea0003c3ffff */
.L_x_19:
        /* <DEDUP_REMOVED lines=12> */
.L_x_36:


//--------------------- .text._Z9getri_1x1IdLi256EEviPPKT_iPKiPPS0_iPii --------------------------
	.section	.text._Z9getri_1x1IdLi256EEviPPKT_iPKiPPS0_iPii,"ax",@progbits
	.align	128
        .global         _Z9getri_1x1IdLi256EEviPPKT_iPKiPPS0_iPii
        .type           _Z9getri_1x1IdLi256EEviPPKT_iPKiPPS0_iPii,@function
        .size           _Z9getri_1x1IdLi256EEviPPKT_iPKiPPS0_iPii,(.L_x_37 - _Z9getri_1x1IdLi256EEviPPKT_iPKiPPS0_iPii)
        .other          _Z9getri_1x1IdLi256EEviPPKT_iPKiPPS0_iPii,@"STO_CUDA_ENTRY STV_DEFAULT"
_Z9getri_1x1IdLi256EEviPPKT_iPKiPPS0_iPii:
.text._Z9getri_1x1IdLi256EEviPPKT_iPKiPPS0_iPii:
        /* <DEDUP_REMOVED lines=9> */
[----:B------:R-:W0:Y:S02]  /*0090*/  S2R R0, SR_TID.X ;  /* 0x0000000000007919 */ /* 0x000e240000002100 */
[----:B0-----:R-:W-:-:S05]  /*00a0*/  VIADD R0, R0, UR4 ;  /* 0x0000000400007c36 */ /* 0x001fca0008000000 */
[----:B------:R-:W-:-:S13]  /*00b0*/  ISETP.GE.AND P0, PT, R0, R7, PT ;  /* 0x000000070000720c */ /* 0x000fda0003f06270 */
[----:B------:R-:W-:Y:S05]  /*00c0*/  @P0 EXIT ;  /* 0x000000000000094d */ /* 0x000fea0003800000 */
[----:B------:R-:W0:Y:S01]  /*00d0*/  LDC.64 R4, c[0x0][0x388] ;  /* 0x0000e200ff047b82 */ /* 0x000e220000000a00 */
[----:B------:R-:W1:Y:S01]  /*00e0*/  LDCU.64 UR4, c[0x0][0x358] ;  /* 0x00006b00ff0477ac */ /* 0x000e620008000a00 */
[----:B------:R-:W-:-:S06]  /*00f0*/  VIADDMNMX R7, R7, 0xffffffff, R0, PT ;  /* 0xffffffff07077846 */ /* 0x000fcc0003800100 */
[----:B------:R-:W2:Y:S01]  /*0100*/  LDC.64 R2, c[0x0][0x3a0] ;  /* 0x0000e800ff027b82 */ /* 0x000ea20000000a00 */
[----:B0-----:R-:W-:-:S06]  /*0110*/  IMAD.WIDE R4, R7, 0x8, R4 ;  /* 0x0000000807047825 */ /* 0x001fcc00078e0204 */
[----:B-1----:R-:W3:Y:S01]  /*0120*/  LDG.E.64 R4, desc[UR4][R4.64] ;  /* 0x0000000404047981 */ /* 0x002ee2000c1e1b00 */
[----:B--2---:R-:W-:-:S06]  /*0130*/  IMAD.WIDE R2, R7, 0x8, R2 ;  /* 0x0000000807027825 */ /* 0x004fcc00078e0202 */
[----:B------:R-:W5:Y:S04]  /*0140*/  LDG.E.64 R2, desc[UR4][R2.64] ;  /* 0x0000000402027981 */ /* 0x000f68000c1e1b00 */
[----:B---3--:R-:W2:Y:S01]  /*0150*/  LDG.E.64 R8, desc[UR4][R4.64] ;  /* 0x0000000404087981 */ /* 0x008ea2000c1e1b00 */
[----:B------:R-:W-:Y:S01]  /*0160*/  BSSY.RECONVERGENT B0, `(.L_x_20) ;  /* 0x0000010000007945 */ /* 0x000fe20003800200 */
[----:B--2---:R-:W0:Y:S01]  /*0170*/  MUFU.RCP64H R7, R9 ;  /* 0x0000000900077308 */ /* 0x004e220000001800 */
[----:B------:R-:W-:-:S06]  /*0180*/  VIADD R6, R9, 0x300402 ;  /* 0x0030040209067836 */ /* 0x000fcc0000000000 */
[----:B0-----:R-:W-:-:S08]  /*0190*/  DFMA R10, -R8, R6, 1 ;  /* 0x3ff00000080a742b */ /* 0x001fd00000000106 */
[----:B------:R-:W-:Y:S01]  /*01a0*/  DFMA R10, R10, R10, R10 ;  /* 0x0000000a0a0a722b */ /* 0x000fe2000000000a */
[----:B------:R-:W-:-:S07]  /*01b0*/  FSETP.GEU.AND P1, PT, |R6|, 5.8789094863358348022e-39, PT ;  /* 0x004004020600780b */ /* 0x000fce0003f2e200 */
[----:B------:R-:W-:Y:S02]  /*01c0*/  DFMA R10, R6, R10, R6 ;  /* 0x0000000a060a722b */ /* 0x000fe40000000006 */
[----:B------:R-:W-:-:S06]  /*01d0*/  DSETP.NEU.AND P0, PT, R8, RZ, PT ;  /* 0x000000ff0800722a */ /* 0x000fcc0003f0d000 */
[----:B------:R-:W-:Y:S01]  /*01e0*/  DFMA R12, -R8, R10, 1 ;  /* 0x3ff00000080c742b */ /* 0x000fe2000000010a */
[----:B------:R-:W-:-:S07]  /*01f0*/  SEL R4, RZ, 0x1, P0 ;  /* 0x00000001ff047807 */ /* 0x000fce0000000000 */
[----:B------:R-:W-:Y:S01]  /*0200*/  DFMA R10, R10, R12, R10 ;  /* 0x0000000c0a0a722b */ /* 0x000fe2000000000a */
[----:B------:R-:W-:Y:S10]  /*0210*/  @P1 BRA `(.L_x_21) ;  /* 0x0000000000101947 */ /* 0x000ff40003800000 */
[----:B------:R-:W-:Y:S02]  /*0220*/  LOP3.LUT R5, R9, 0x7fffffff, RZ, 0xc0, !PT ;  /* 0x7fffffff09057812 */ /* 0x000fe400078ec0ff */
[----:B------:R-:W-:-:S03]  /*0230*/  MOV R6, 0x260 ;  /* 0x0000026000067802 */ /* 0x000fc60000000f00 */
[----:B------:R-:W-:-:S07]  /*0240*/  VIADD R12, R5, 0xfff00000 ;  /* 0xfff00000050c7836 */ /* 0x000fce0000000000 */
[----:B-----5:R-:W-:Y:S05]  /*0250*/  CALL.REL.NOINC `($__internal_2_$__cuda_sm20_dblrcp_rn_slowpath_v3) ;  /* 0x0000000000187944 */ /* 0x020fea0003c00000 */
.L_x_21:
[----:B------:R-:W-:Y:S05]  /*0260*/  BSYNC.RECONVERGENT B0 ;  /* 0x0000000000007941 */ /* 0x000fea0003800200 */
.L_x_20:
[----:B------:R-:W0:Y:S01]  /*0270*/  LDC.64 R6, c[0x0][0x3b0] ;  /* 0x0000ec00ff067b82 */ /* 0x000e220000000a00 */
[----:B-----5:R-:W-:Y:S01]  /*0280*/  STG.E.64 desc[UR4][R2.64], R10 ;  /* 0x0000000a02007986 */ /* 0x020fe2000c101b04 */
[----:B0-----:R-:W-:-:S05]  /*0290*/  IMAD.WIDE R6, R0, 0x4, R6 ;  /* 0x0000000400067825 */ /* 0x001fca00078e0206 */
[----:B------:R-:W-:Y:S01]  /*02a0*/  STG.E desc[UR4][R6.64], R4 ;  /* 0x0000000406007986 */ /* 0x000fe2000c101904 */
[----:B------:R-:W-:Y:S05]  /*02b0*/  EXIT ;  /* 0x000000000000794d */ /* 0x000fea0003800000 */
        .weak           $__internal_2_$__cuda_sm20_dblrcp_rn_slowpath_v3
        .type           $__internal_2_$__cuda_sm20_dblrcp_rn_slowpath_v3,@function
        .size           $__internal_2_$__cuda_sm20_dblrcp_rn_slowpath_v3,(.L_x_37 - $__internal_2_$__cuda_sm20_dblrcp_rn_slowpath_v3)
$__internal_2_$__cuda_sm20_dblrcp_rn_slowpath_v3:
[----:B------:R-:W-:Y:S01]  /*02c0*/  DSETP.GTU.AND P0, PT, |R8|, +INF , PT ;  /* 0x7ff000000800742a */ /* 0x000fe20003f0c200 */
[----:B------:R-:W-:-:S13]  /*02d0*/  BSSY.RECONVERGENT B1, `(.L_x_22) ;  /* 0x0000023000017945 */ /* 0x000fda0003800200 */
[----:B------:R-:W-:Y:S05]  /*02e0*/  @P0 BRA `(.L_x_23) ;  /* 0x00000000007c0947 */ /* 0x000fea0003800000 */
[----:B------:R-:W-:-:S05]  /*02f0*/  LOP3.LUT R5, R9, 0x7fffffff, RZ, 0xc0, !PT ;  /* 0x7fffffff09057812 */ /* 0x000fca00078ec0ff */
[----:B------:R-:W-:-:S05]  /*0300*/  VIADD R7, R5, 0xffffffff ;  /* 0xffffffff05077836 */ /* 0x000fca0000000000 */
[----:B------:R-:W-:-:S13]  /*0310*/  ISETP.GE.U32.AND P0, PT, R7, 0x7fefffff, PT ;  /* 0x7fefffff0700780c */ /* 0x000fda0003f06070 */
[----:B------:R-:W-:Y:S01]  /*0320*/  @P0 LOP3.LUT R11, R9, 0x7ff00000, RZ, 0x3c, !PT ;  /* 0x7ff00000090b0812 */ /* 0x000fe200078e3cff */
[----:B------:R-:W-:Y:S01]  /*0330*/  @P0 IMAD.MOV.U32 R10, RZ, RZ, RZ ;  /* 0x000000ffff0a0224 */ /* 0x000fe200078e00ff */
[----:B------:R-:W-:Y:S06]  /*0340*/  @P0 BRA `(.L_x_24) ;  /* 0x00000000006c0947 */ /* 0x000fec0003800000 */
[----:B------:R-:W-:-:S13]  /*0350*/  ISETP.GE.U32.AND P0, PT, R5, 0x1000001, PT ;  /* 0x010000010500780c */ /* 0x000fda0003f06070 */
[----:B------:R-:W-:Y:S05]  /*0360*/  @!P0 BRA `(.L_x_25) ;  /* 0x0000000000348947 */ /* 0x000fea0003800000 */
[----:B------:R-:W-:Y:S01]  /*0370*/  IADD3 R11, PT, PT, R9, -0x3fe00000, RZ ;  /* 0xc0200000090b7810 */ /* 0x000fe20007ffe0ff */
[----:B------:R-:W-:-:S03]  /*0380*/  IMAD.MOV.U32 R10, RZ, RZ, R8 ;  /* 0x000000ffff0a7224 */ /* 0x000fc600078e0008 */
[----:B------:R-:W0:Y:S03]  /*0390*/  MUFU.RCP64H R13, R11 ;  /* 0x0000000b000d7308 */ /* 0x000e260000001800 */
        /* <DEDUP_REMOVED lines=10> */
.L_x_25:
[----:B------:R-:W-:Y:S01]  /*0440*/  DMUL R8, R8, 8.11296384146066816958e+31 ;  /* 0x4690000008087828 */ /* 0x000fe20000000000 */
[----:B------:R-:W-:-:S05]  /*0450*/  IMAD.MOV.U32 R10, RZ, RZ, R12 ;  /* 0x000000ffff0a7224 */ /* 0x000fca00078e000c */
        /* <DEDUP_REMOVED lines=8> */
.L_x_23:
[----:B------:R-:W-:Y:S02]  /*04e0*/  LOP3.LUT R11, R9, 0x80000, RZ, 0xfc, !PT ;  /* 0x00080000090b7812 */ /* 0x000fe400078efcff */
[----:B------:R-:W-:-:S07]  /*04f0*/  MOV R10, R8 ;  /* 0x00000008000a7202 */ /* 0x000fce0000000f00 */
.L_x_24:
[----:B------:R-:W-:Y:S05]  /*0500*/  BSYNC.RECONVERGENT B1 ;  /* 0x0000000000017941 */ /* 0x000fea0003800200 */
.L_x_22:
[----:B------:R-:W-:-:S04]  /*0510*/  IMAD.MOV.U32 R7, RZ, RZ, 0x0 ;  /* 0x00000000ff077424 */ /* 0x000fc800078e00ff */
[----:B------:R-:W-:Y:S05]  /*0520*/  RET.REL.NODEC R6 `(_Z9getri_1x1IdLi256EEviPPKT_iPKiPPS0_iPii) ;  /* 0xfffffff806b47950 */ /* 0x000fea0003c3ffff */
.L_x_26:
        /* <DEDUP_REMOVED lines=13> */
.L_x_37:


//--------------------- .text._Z9getri_1x1IfLi256EEviPPKT_iPKiPPS0_iPii --------------------------
	.section	.text._Z9getri_1x1IfLi256EEviPPKT_iPKiPPS0_iPii,"ax",@progbits
	.align	128
        .global         _Z9getri_1x1IfLi256EEviPPKT_iPKiPPS0_iPii
        .type           _Z9getri_1x1IfLi256EEviPPKT_iPKiPPS0_iPii,@function
        .size           _Z9getri_1x1IfLi256EEviPPKT_iPKiPPS0_iPii,(.L_x_38 - _Z9getri_1x1IfLi256EEviPPKT_iPKiPPS0_iPii)
        .other          _Z9getri_1x1IfLi256EEviPPKT_iPKiPPS0_iPii,@"STO_CUDA_ENTRY STV_DEFAULT"
_Z9getri_1x1IfLi256EEviPPKT_iPKiPPS0_iPii:
.text._Z9getri_1x1IfLi256EEviPPKT_iPKiPPS0_iPii:
        /* <DEDUP_REMOVED lines=21> */
[----:B---3--:R-:W2:Y:S01]  /*0150*/  LDG.E R0, desc[UR4][R8.64] ;  /* 0x0000000408007981 */ /* 0x008ea2000c1e1900 */
[----:B------:R-:W-:Y:S01]  /*0160*/  BSSY.RECONVERGENT B0, `(.L_x_27) ;  /* 0x000000e000007945 */ /* 0x000fe20003800200 */
[----:B--2---:R-:W-:-:S05]  /*0170*/  VIADD R2, R0, 0x1800000 ;  /* 0x0180000000027836 */ /* 0x004fca0000000000 */
[----:B------:R-:W-:-:S04]  /*0180*/  LOP3.LUT R2, R2, 0x7f800000, RZ, 0xc0, !PT ;  /* 0x7f80000002027812 */ /* 0x000fc800078ec0ff */
[----:B------:R-:W-:Y:S02]  /*0190*/  ISETP.GT.U32.AND P1, PT, R2, 0x1ffffff, PT ;  /* 0x01ffffff0200780c */ /* 0x000fe40003f24070 */
[----:B------:R-:W-:-:S04]  /*01a0*/  FSETP.NEU.AND P0, PT, R0, RZ, PT ;  /* 0x000000ff0000720b */ /* 0x000fc80003f0d000 */
[----:B------:R-:W-:-:S07]  /*01b0*/  SEL R6, RZ, 0x1, P0 ;  /* 0x00000001ff067807 */ /* 0x000fce0000000000 */
[----:B------:R-:W-:Y:S05]  /*01c0*/  @P1 BRA `(.L_x_28) ;  /* 0x00000000000c1947 */ /* 0x000fea0003800000 */
[----:B------:R-:W-:-:S07]  /*01d0*/  MOV R8, 0x1f0 ;  /* 0x000001f000087802 */ /* 0x000fce0000000f00 */
[----:B-----5:R-:W-:Y:S05]  /*01e0*/  CALL.REL.NOINC `($__internal_3_$__cuda_sm20_rcp_rn_f32_slowpath) ;  /* 0x00000000002c7944 */ /* 0x020fea0003c00000 */
[----:B------:R-:W-:Y:S05]  /*01f0*/  BRA `(.L_x_29) ;  /* 0x0000000000107947 */ /* 0x000fea0003800000 */
.L_x_28:
[----:B------:R-:W0:Y:S02]  /*0200*/  MUFU.RCP R7, R0 ;  /* 0x0000000000077308 */ /* 0x000e240000001000 */
[----:B0-----:R-:W-:-:S04]  /*0210*/  FFMA R2, R0, R7, -1 ;  /* 0xbf80000000027423 */ /* 0x001fc80000000007 */
[----:B------:R-:W-:-:S04]  /*0220*/  FADD.FTZ R2, -R2, -RZ ;  /* 0x800000ff02027221 */ /* 0x000fc80000010100 */
[----:B------:R-:W-:-:S07]  /*0230*/  FFMA R7, R7, R2, R7 ;  /* 0x0000000207077223 */ /* 0x000fce0000000007 */
.L_x_29:
[----:B------:R-:W-:Y:S05]  /*0240*/  BSYNC.RECONVERGENT B0 ;  /* 0x0000000000007941 */ /* 0x000fea0003800200 */
.L_x_27:
[----:B------:R-:W0:Y:S01]  /*0250*/  LDC.64 R8, c[0x0][0x3b0] ;  /* 0x0000ec00ff087b82 */ /* 0x000e220000000a00 */
[----:B-----5:R-:W-:Y:S01]  /*0260*/  STG.E desc[UR4][R4.64], R7 ;  /* 0x0000000704007986 */ /* 0x020fe2000c101904 */
[----:B0-----:R-:W-:-:S05]  /*0270*/  IMAD.WIDE R2, R3, 0x4, R8 ;  /* 0x0000000403027825 */ /* 0x001fca00078e0208 */
[----:B------:R-:W-:Y:S01]  /*0280*/  STG.E desc[UR4][R2.64], R6 ;  /* 0x0000000602007986 */ /* 0x000fe2000c101904 */
[----:B------:R-:W-:Y:S05]  /*0290*/  EXIT ;  /* 0x000000000000794d */ /* 0x000fea0003800000 */
        .weak           $__internal_3_$__cuda_sm20_rcp_rn_f32_slowpath
        .type           $__internal_3_$__cuda_sm20_rcp_rn_f32_slowpath,@function
        .size           $__internal_3_$__cuda_sm20_rcp_rn_f32_slowpath,(.L_x_38 - $__internal_3_$__cuda_sm20_rcp_rn_f32_slowpath)
$__internal_3_$__cuda_sm20_rcp_rn_f32_slowpath:
[----:B------:R-:W-:Y:S01]  /*02a0*/  IMAD.SHL.U32 R2, R0, 0x2, RZ ;  /* 0x0000000200027824 */ /* 0x000fe200078e00ff */
[----:B------:R-:W-:Y:S04]  /*02b0*/  BSSY.RECONVERGENT B1, `(.L_x_30) ;  /* 0x0000030000017945 */ /* 0x000fe80003800200 */
        /* <DEDUP_REMOVED lines=13> */
.L_x_31:
[----:B------:R-:W-:-:S05]  /*0390*/  VIADD R7, R2, 0xffffff03 ;  /* 0xffffff0302077836 */ /* 0x000fca0000000000 */
        /* <DEDUP_REMOVED lines=15> */
[----:B------:R-:W-:-:S03]  /*0490*/  LOP3.LUT R12, R13, R10, RZ, 0xc0, !PT ;  /* 0x0000000a0d0c7212 */ /* 0x000fc600078ec0ff */
[----:B------:R-:W-:Y:S01]  /*04a0*/  IMAD.MOV R11, RZ, RZ, -R11 ;  /* 0x000000ffff0b7224 */ /* 0x000fe200078e0a0b */
[----:B------:R-:W-:-:S04]  /*04b0*/  SHF.R.U32.HI R12, RZ, R7, R12 ;  /* 0x00000007ff0c7219 */ /* 0x000fc8000001160c */
[----:B------:R-:W-:Y:S02]  /*04c0*/  LOP3.LUT P1, RZ, R11, R7, R10, 0xf8, !PT ;  /* 0x000000070bff7212 */ /* 0x000fe4000782f80a */
[C---:B------:R-:W-:Y:S02]  /*04d0*/  LOP3.LUT P0, RZ, R12.reuse, 0x1, RZ, 0xc0, !PT ;  /* 0x000000010cff7812 */ /* 0x040fe4000780c0ff */
[----:B------:R-:W-:-:S04]  /*04e0*/  LOP3.LUT P2, RZ, R12, 0x2, RZ, 0xc0, !PT ;  /* 0x000000020cff7812 */ /* 0x000fc8000784c0ff */
[----:B------:R-:W-:Y:S02]  /*04f0*/  PLOP3.LUT P0, PT, P0, P1, P2, 0xe0, 0x0 ;  /* 0x000000000000781c */ /* 0x000fe40000703c20 */
[----:B------:R-:W-:Y:S02]  /*0500*/  LOP3.LUT P1, RZ, R0, 0x7fffff, RZ, 0xc0, !PT ;  /* 0x007fffff00ff7812 */ /* 0x000fe4000782c0ff */
[----:B------:R-:W-:-:S05]  /*0510*/  SEL R7, RZ, 0x1, !P0 ;  /* 0x00000001ff077807 */ /* 0x000fca0004000000 */
[----:B------:R-:W-:-:S05]  /*0520*/  IMAD.MOV R7, RZ, RZ, -R7 ;  /* 0x000000ffff077224 */ /* 0x000fca00078e0a07 */
[----:B------:R-:W-:Y:S01]  /*0530*/  ISETP.GE.AND P0, PT, R7, RZ, PT ;  /* 0x000000ff0700720c */ /* 0x000fe20003f06270 */
[----:B------:R-:W-:-:S05]  /*0540*/  VIADD R7, R2, 0xffffff04 ;  /* 0xffffff0402077836 */ /* 0x000fca0000000000 */
[----:B------:R-:W-:-:S07]  /*0550*/  SHF.R.U32.HI R7, RZ, R7, R10 ;  /* 0x00000007ff077219 */ /* 0x000fce000001160a */
[----:B------:R-:W-:-:S04]  /*0560*/  @!P0 VIADD R7, R7, 0x1 ;  /* 0x0000000107078836 */ /* 0x000fc80000000000 */
[----:B------:R-:W-:-:S05]  /*0570*/  @!P1 IMAD.SHL.U32 R7, R7, 0x2, RZ ;  /* 0x0000000207079824 */ /* 0x000fca00078e00ff */
[----:B------:R-:W-:Y:S01]  /*0580*/  LOP3.LUT R7, R7, 0x80000000, R0, 0xf8, !PT ;  /* 0x8000000007077812 */ /* 0x000fe200078ef800 */
[----:B------:R-:W-:Y:S06]  /*0590*/  BRA `(.L_x_32) ;  /* 0x0000000000047947 */ /* 0x000fec0003800000 */
.L_x_33:
[----:B------:R0:W1:Y:S02]  /*05a0*/  MUFU.RCP R7, R0 ;  /* 0x0000000000077308 */ /* 0x0000640000001000 */
.L_x_32:
[----:B------:R-:W-:Y:S05]  /*05b0*/  BSYNC.RECONVERGENT B1 ;  /* 0x0000000000017941 */ /* 0x000fea0003800200 */
.L_x_30:
[----:B------:R-:W-:-:S04]  /*05c0*/  IMAD.MOV.U32 R9, RZ, RZ, 0x0 ;  /* 0x00000000ff097424 */ /* 0x000fc800078e00ff */
[----:B01----:R-:W-:Y:S05]  /*05d0*/  RET.REL.NODEC R8 `(_Z9getri_1x1IfLi256EEviPPKT_iPKiPPS0_iPii) ;  /* 0xfffffff808887950 */ /* 0x003fea0003c3ffff */
.L_x_34:
        /* <DEDUP_REMOVED lines=10> */
.L_x_38:


//--------------------- .nv.shared.reserved.0     --------------------------
	.section	.nv.shared.reserved.0,"aw",@nobits
	.weak		__nv_reservedSMEM_offset_0_alias
	.size		__nv_reservedSMEM_offset_0_alias, 0, 64
	.other		__nv_reservedSMEM_offset_0_alias,@"STO_CUDA_RESERVED_SHARED STV_DEFAULT"
__nv_reservedSMEM_offset_0_alias:
	.zero		0
	.zero		64


//--------------------- .nv.constant0._Z9getri_1x1I7double2Li256EEviPPKT_iPKiPPS1_iPii --------------------------
	.section	.nv.constant0._Z9getri_1x1I7double2Li256EEviPPKT_iPKiPPS1_iPii,"a",@progbits
	.sectionflags	@""
	.align	4
.nv.constant0._Z9getri_1x1I7double2Li256EEviPPKT_iPKiPPS1_iPii:
	.zero		956


//--------------------- .nv.constant0._Z9getri_1x1I6float2Li256EEviPPKT_iPKiPPS1_iPii --------------------------
	.section	.nv.constant0._Z9getri_1x1I6float2Li256EEviPPKT_iPKiPPS1_iPii,"a",@progbits
	.sectionflags	@""
	.align	4
.nv.constant0._Z9getri_1x1I6float2Li256EEviPPKT_iPKiPPS1_iPii:
	.zero		956


//--------------------- .nv.constant0._Z9getri_1x1IdLi256EEviPPKT_iPKiPPS0_iPii --------------------------
	.section	.nv.constant0._Z9getri_1x1IdLi256EEviPPKT_iPKiPPS0_iPii,"a",@progbits
	.sectionflags	@""
	.align	4
.nv.constant0._Z9getri_1x1IdLi256EEviPPKT_iPKiPPS0_iPii:
	.zero		956


//--------------------- .nv.constant0._Z9getri_1x1IfLi256EEviPPKT_iPKiPPS0_iPii --------------------------
	.section	.nv.constant0._Z9getri_1x1IfLi256EEviPPKT_iPKiPPS0_iPii,"a",@progbits
	.sectionflags	@""
	.align	4
.nv.constant0._Z9getri_1x1IfLi256EEviPPKT_iPKiPPS0_iPii:
	.zero		956


//--------------------- SYMBOLS --------------------------

	.type		.nv.reservedSmem.offset0,@object
	.size		.nv.reservedSmem.offset0,0x4
